	.target	sm_100a

	.elftype	@"ET_EXEC"


//--------------------- .note.nv.tkinfo           --------------------------
	.section	.note.nv.tkinfo,"",@"SHT_NOTE"
	.sectionflags	@"SHF_NOTE_NV_TKINFO"
	.tkinfo
        /*0018*/ 	.word	0x00000002
        /*0030*/ 	.string	""
        /*0030*/ 	.string	"ptxas"
        /*0030*/ 	.string	"Cuda compilation tools, release 13.0, V13.0.88"
        /*0030*/ 	.string	"Build cuda_13.0.r13.0/compiler.36424714_0"
        /*0030*/ 	.string	"-arch sm_100a -m 64 "



//--------------------- .note.nv.cuinfo           --------------------------
	.section	.note.nv.cuinfo,"",@"SHT_NOTE"
	.sectionflags	@"SHF_NOTE_NV_CUINFO"
        /*0018*/ 	.short	0x0002
        /*001a*/ 	.short	0x0064
        /*001c*/ 	.short	0x0082
	.zero		2


//--------------------- .nv.info                  --------------------------
	.section	.nv.info,"",@"SHT_CUDA_INFO"
	.align	4


	//----- nvinfo : EIATTR_REGCOUNT
	.align		4
        /*0000*/ 	.byte	0x04, 0x2f
        /*0002*/ 	.short	(.L_20 - .L_19)
	.align		4
.L_19:
        /*0004*/ 	.word	index@(_ZN7cutlass13device_kernelINS_4gemm6kernel13GemmUniversalIN4cute5tupleIJiiiiEEENS1_10collective13CollectiveMmaINS1_35MainloopSm100TmaUmmaWarpSpecializedILi4ELi2ELi4ENS5_IJNS4_1CILi2EEESB_NSA_ILi1EEEEEEEENS5_IJNSA_ILi64EEENSA_ILi256EEENSA_ILi128EEEEEEaNS5_IJlSC_lEEEaSJ_NS4_8TiledMMAINS4_8MMA_AtomIJNS4_15SM100_MMA_S8_SSIaaiLi64ELi256ELNS4_4UMMA5MajorE0ELSO_0ELNSN_8SaturateE0EEEEEENS4_6LayoutINS5_IJSC_SC_SC_EEENS5_IJNSA_ILi0EEESU_SU_EEEEENS5_IJNS4_10UnderscoreESX_SX_EEEEENS4_23SM90_TMA_LOAD_MULTICASTENS4_14ComposedLayoutINS4_7SwizzleILi3ELi4ELi3EEENS4_18smem_ptr_flag_bitsILi8EEENSS_INS5_IJNSA_ILi8EEESH_EEENS5_IJSH_SC_EEEEEEEvNS4_8identityES10_S1A_vS1B_EENS_8epilogue10collective18CollectiveEpilogueINS1D_23Sm100TmaWarpSpecializedILi4ELi2ELi32ELb0ELb0EEEJSI_NS5_IJNSS_ISF_SC_EES1I_EEEaSJ_aSJ_NS1D_6fusion15FusionCallbacksIS1H_NS1K_17LinearCombinationIaiaiLNS_15FloatRoundStyleE2EEESI_S1J_JEEENS4_5SM1004TMEM4LOAD26SM100_TMEM_LOAD_16dp32b32xENS4_13SM90_TMA_LOADENS11_INS12_ILi2ELi4ELi3EEES15_NSS_INS5_IJS16_SF_EEENS5_IJSF_SC_EEEEEEENS4_39AutoVectorizingCopyWithAssumedAlignmentILi128EEENS4_14SM90_TMA_STOREES1Z_S21_S21_EEEvvEEEEvNT_6ParamsE)
        /*0008*/ 	.word	0x0000005c


	//----- nvinfo : EIATTR_FRAME_SIZE
	.align		4
.L_20:
        /*000c*/ 	.byte	0x04, 0x11
        /*000e*/ 	.short	(.L_22 - .L_21)
	.align		4
.L_21:
        /*0010*/ 	.word	index@($__internal_2_$__cuda_sm10x_tcgen05_guardrail_trap_unallocated_columns_being_dealloced)
        /*0014*/ 	.word	0x00000000


	//----- nvinfo : EIATTR_FRAME_SIZE
	.align		4
.L_22:
        /*0018*/ 	.byte	0x04, 0x11
        /*001a*/ 	.short	(.L_24 - .L_23)
	.align		4
.L_23:
        /*001c*/ 	.word	index@($__internal_1_$__cuda_sm10x_tcgen05_guardrail_trap_phase_invalid_during_alloc)
        /*0020*/ 	.word	0x00000000


	//----- nvinfo : EIATTR_FRAME_SIZE
	.align		4
.L_24:
        /*0024*/ 	.byte	0x04, 0x11
        /*0026*/ 	.short	(.L_26 - .L_25)
	.align		4
.L_25:
        /*0028*/ 	.word	index@($__internal_0_$__cuda_sm10x_tcgen05_guardrail_trap_col_being_dealloced_not_returned_by_alloc)
        /*002c*/ 	.word	0x00000000


	//----- nvinfo : EIATTR_FRAME_SIZE
	.align		4
.L_26:
        /*0030*/ 	.byte	0x04, 0x11
        /*0032*/ 	.short	(.L_28 - .L_27)
	.align		4
.L_27:
        /*0034*/ 	.word	index@(_ZN7cutlass13device_kernelINS_4gemm6kernel13GemmUniversalIN4cute5tupleIJiiiiEEENS1_10collective13CollectiveMmaINS1_35MainloopSm100TmaUmmaWarpSpecializedILi4ELi2ELi4ENS5_IJNS4_1CILi2EEESB_NSA_ILi1EEEEEEEENS5_IJNSA_ILi64EEENSA_ILi256EEENSA_ILi128EEEEEEaNS5_IJlSC_lEEEaSJ_NS4_8TiledMMAINS4_8MMA_AtomIJNS4_15SM100_MMA_S8_SSIaaiLi64ELi256ELNS4_4UMMA5MajorE0ELSO_0ELNSN_8SaturateE0EEEEEENS4_6LayoutINS5_IJSC_SC_SC_EEENS5_IJNSA_ILi0EEESU_SU_EEEEENS5_IJNS4_10UnderscoreESX_SX_EEEEENS4_23SM90_TMA_LOAD_MULTICASTENS4_14ComposedLayoutINS4_7SwizzleILi3ELi4ELi3EEENS4_18smem_ptr_flag_bitsILi8EEENSS_INS5_IJNSA_ILi8EEESH_EEENS5_IJSH_SC_EEEEEEEvNS4_8identityES10_S1A_vS1B_EENS_8epilogue10collective18CollectiveEpilogueINS1D_23Sm100TmaWarpSpecializedILi4ELi2ELi32ELb0ELb0EEEJSI_NS5_IJNSS_ISF_SC_EES1I_EEEaSJ_aSJ_NS1D_6fusion15FusionCallbacksIS1H_NS1K_17LinearCombinationIaiaiLNS_15FloatRoundStyleE2EEESI_S1J_JEEENS4_5SM1004TMEM4LOAD26SM100_TMEM_LOAD_16dp32b32xENS4_13SM90_TMA_LOADENS11_INS12_ILi2ELi4ELi3EEES15_NSS_INS5_IJS16_SF_EEENS5_IJSF_SC_EEEEEEENS4_39AutoVectorizingCopyWithAssumedAlignmentILi128EEENS4_14SM90_TMA_STOREES1Z_S21_S21_EEEvvEEEEvNT_6ParamsE)
        /*0038*/ 	.word	0x00000000


	//----- nvinfo : EIATTR_MIN_STACK_SIZE
	.align		4
.L_28:
        /*003c*/ 	.byte	0x04, 0x12
        /*003e*/ 	.short	(.L_30 - .L_29)
	.align		4
.L_29:
        /*0040*/ 	.word	index@(_ZN7cutlass13device_kernelINS_4gemm6kernel13GemmUniversalIN4cute5tupleIJiiiiEEENS1_10collective13CollectiveMmaINS1_35MainloopSm100TmaUmmaWarpSpecializedILi4ELi2ELi4ENS5_IJNS4_1CILi2EEESB_NSA_ILi1EEEEEEEENS5_IJNSA_ILi64EEENSA_ILi256EEENSA_ILi128EEEEEEaNS5_IJlSC_lEEEaSJ_NS4_8TiledMMAINS4_8MMA_AtomIJNS4_15SM100_MMA_S8_SSIaaiLi64ELi256ELNS4_4UMMA5MajorE0ELSO_0ELNSN_8SaturateE0EEEEEENS4_6LayoutINS5_IJSC_SC_SC_EEENS5_IJNSA_ILi0EEESU_SU_EEEEENS5_IJNS4_10UnderscoreESX_SX_EEEEENS4_23SM90_TMA_LOAD_MULTICASTENS4_14ComposedLayoutINS4_7SwizzleILi3ELi4ELi3EEENS4_18smem_ptr_flag_bitsILi8EEENSS_INS5_IJNSA_ILi8EEESH_EEENS5_IJSH_SC_EEEEEEEvNS4_8identityES10_S1A_vS1B_EENS_8epilogue10collective18CollectiveEpilogueINS1D_23Sm100TmaWarpSpecializedILi4ELi2ELi32ELb0ELb0EEEJSI_NS5_IJNSS_ISF_SC_EES1I_EEEaSJ_aSJ_NS1D_6fusion15FusionCallbacksIS1H_NS1K_17LinearCombinationIaiaiLNS_15FloatRoundStyleE2EEESI_S1J_JEEENS4_5SM1004TMEM4LOAD26SM100_TMEM_LOAD_16dp32b32xENS4_13SM90_TMA_LOADENS11_INS12_ILi2ELi4ELi3EEES15_NSS_INS5_IJS16_SF_EEENS5_IJSF_SC_EEEEEEENS4_39AutoVectorizingCopyWithAssumedAlignmentILi128EEENS4_14SM90_TMA_STOREES1Z_S21_S21_EEEvvEEEEvNT_6ParamsE)
        /*0044*/ 	.word	0x00000000
.L_30:


//--------------------- .nv.compat                --------------------------
	.section	.nv.compat,"",@"SHT_CUDA_COMPAT_INFO"
	.align	4
        /*0000*/ 	.byte	0x02, 0x09, 0x01, 0x00, 0x02, 0x02, 0x03, 0x00, 0x02, 0x05, 0x06, 0x00, 0x03, 0x07, 0x01, 0x01
        /*0010*/ 	.byte	0x02, 0x03, 0x01, 0x00, 0x02, 0x06, 0x01, 0x00, 0x04, 0x0b, 0x08, 0x00, 0x01, 0x00, 0x00, 0x00
        /*0020*/ 	.byte	0x00, 0x00, 0x00, 0x00


//--------------------- .nv.info._ZN7cutlass13device_kernelINS_4gemm6kernel13GemmUniversalIN4cute5tupleIJiiiiEEENS1_10collective13CollectiveMmaINS1_35MainloopSm100TmaUmmaWarpSpecializedILi4ELi2ELi4ENS5_IJNS4_1CILi2EEESB_NSA_ILi1EEEEEEEENS5_IJNSA_ILi64EEENSA_ILi256EEENSA_ILi128EEEEEEaNS5_IJlSC_lEEEaSJ_NS4_8TiledMMAINS4_8MMA_AtomIJNS4_15SM100_MMA_S8_SSIaaiLi64ELi256ELNS4_4UMMA5MajorE0ELSO_0ELNSN_8SaturateE0EEEEEENS4_6LayoutINS5_IJSC_SC_SC_EEENS5_IJNSA_ILi0EEESU_SU_EEEEENS5_IJNS4_10UnderscoreESX_SX_EEEEENS4_23SM90_TMA_LOAD_MULTICASTENS4_14ComposedLayoutINS4_7SwizzleILi3ELi4ELi3EEENS4_18smem_ptr_flag_bitsILi8EEENSS_INS5_IJNSA_ILi8EEESH_EEENS5_IJSH_SC_EEEEEEEvNS4_8identityES10_S1A_vS1B_EENS_8epilogue10collective18CollectiveEpilogueINS1D_23Sm100TmaWarpSpecializedILi4ELi2ELi32ELb0ELb0EEEJSI_NS5_IJNSS_ISF_SC_EES1I_EEEaSJ_aSJ_NS1D_6fusion15FusionCallbacksIS1H_NS1K_17LinearCombinationIaiaiLNS_15FloatRoundStyleE2EEESI_S1J_JEEENS4_5SM1004TMEM4LOAD26SM100_TMEM_LOAD_16dp32b32xENS4_13SM90_TMA_LOADENS11_INS12_ILi2ELi4ELi3EEES15_NSS_INS5_IJS16_SF_EEENS5_IJSF_SC_EEEEEEENS4_39AutoVectorizingCopyWithAssumedAlignmentILi128EEENS4_14SM90_TMA_STOREES1Z_S21_S21_EEEvvEEEEvNT_6ParamsE --------------------------
	.section	.nv.info._ZN7cutlass13device_kernelINS_4gemm6kernel13GemmUniversalIN4cute5tupleIJiiiiEEENS1_10collective13CollectiveMmaINS1_35MainloopSm100TmaUmmaWarpSpecializedILi4ELi2ELi4ENS5_IJNS4_1CILi2EEESB_NSA_ILi1EEEEEEEENS5_IJNSA_ILi64EEENSA_ILi256EEENSA_ILi128EEEEEEaNS5_IJlSC_lEEEaSJ_NS4_8TiledMMAINS4_8MMA_AtomIJNS4_15SM100_MMA_S8_SSIaaiLi64ELi256ELNS4_4UMMA5MajorE0ELSO_0ELNSN_8SaturateE0EEEEEENS4_6LayoutINS5_IJSC_SC_SC_EEENS5_IJNSA_ILi0EEESU_SU_EEEEENS5_IJNS4_10UnderscoreESX_SX_EEEEENS4_23SM90_TMA_LOAD_MULTICASTENS4_14ComposedLayoutINS4_7SwizzleILi3ELi4ELi3EEENS4_18smem_ptr_flag_bitsILi8EEENSS_INS5_IJNSA_ILi8EEESH_EEENS5_IJSH_SC_EEEEEEEvNS4_8identityES10_S1A_vS1B_EENS_8epilogue10collective18CollectiveEpilogueINS1D_23Sm100TmaWarpSpecializedILi4ELi2ELi32ELb0ELb0EEEJSI_NS5_IJNSS_ISF_SC_EES1I_EEEaSJ_aSJ_NS1D_6fusion15FusionCallbacksIS1H_NS1K_17LinearCombinationIaiaiLNS_15FloatRoundStyleE2EEESI_S1J_JEEENS4_5SM1004TMEM4LOAD26SM100_TMEM_LOAD_16dp32b32xENS4_13SM90_TMA_LOADENS11_INS12_ILi2ELi4ELi3EEES15_NSS_INS5_IJS16_SF_EEENS5_IJSF_SC_EEEEEEENS4_39AutoVectorizingCopyWithAssumedAlignmentILi128EEENS4_14SM90_TMA_STOREES1Z_S21_S21_EEEvvEEEEvNT_6ParamsE,"",@"SHT_CUDA_INFO"
	.sectionflags	@""
	.align	4


	//----- nvinfo : EIATTR_CUDA_API_VERSION
	.align		4
        /*0000*/ 	.byte	0x04, 0x37
        /*0002*/ 	.short	(.L_32 - .L_31)
.L_31:
        /*0004*/ 	.word	0x00000082


	//----- nvinfo : EIATTR_KPARAM_INFO
	.align		4
.L_32:
        /*0008*/ 	.byte	0x04, 0x17
        /*000a*/ 	.short	(.L_34 - .L_33)
.L_33:
        /*000c*/ 	.word	0x00000000
        /*0010*/ 	.short	0x0000
        /*0012*/ 	.short	0x0000
        /*0014*/ 	.byte	0x00, 0xf0, 0x01, 0x20


	//----- nvinfo : EIATTR_AT_ENTRY_FRAGMENTS
	.align		4
.L_34:
        /*0018*/ 	.byte	0x04, 0x4f
        /*001a*/ 	.short	(.L_36 - .L_35)


	//   ....[0]....
.L_35:
        /*001c*/ 	.word	0x00000006


	//----- nvinfo : EIATTR_RESERVED_SMEM_USED
	.align		4
.L_36:
        /*0020*/ 	.byte	0x01, 0x41
	.zero		2


	//----- nvinfo : EIATTR_SPARSE_MMA_MASK
	.align		4
        /*0024*/ 	.byte	0x03, 0x50
        /*0026*/ 	.short	0x0000


	//----- nvinfo : EIATTR_TCGEN05_1CTA_USED
	.align		4
        /*0028*/ 	.byte	0x01, 0x51
	.zero		2


	//----- nvinfo : EIATTR_MAXREG_COUNT
	.align		4
        /*002c*/ 	.byte	0x03, 0x1b
        /*002e*/ 	.short	0x00ff


	//----- nvinfo : EIATTR_NUM_BARRIERS
	.align		4
        /*0030*/ 	.byte	0x02, 0x4c
        /*0032*/ 	.byte	0x07
	.zero		1


	//----- nvinfo : EIATTR_EXTERNS
	.align		4
        /*0034*/ 	.byte	0x04, 0x0f
        /*0036*/ 	.short	(.L_38 - .L_37)


	//   ....[0]....
	.align		4
.L_37:
        /*0038*/ 	.word	index@(__assertfail)


	//----- nvinfo : EIATTR_MERCURY_ISA_VERSION
	.align		4
.L_38:
        /*003c*/ 	.byte	0x03, 0x5f
        /*003e*/ 	.short	0x0101


	//----- nvinfo : EIATTR_INT_WARP_WIDE_INSTR_OFFSETS
	.align		4
        /*0040*/ 	.byte	0x04, 0x31
        /*0042*/ 	.short	(.L_40 - .L_39)


	//   ....[0]....
.L_39:
        /*0044*/ 	.word	0x00003e70


	//   ....[1]....
        /*0048*/ 	.word	0x00003ea0


	//   ....[2]....
        /*004c*/ 	.word	0x00003ec0


	//   ....[3]....
        /*0050*/ 	.word	0x00004a00


	//   ....[4]....
        /*0054*/ 	.word	0x00004a70


	//   ....[5]....
        /*0058*/ 	.word	0x00004b50


	//   ....[6]....
        /*005c*/ 	.word	0x00004bd0


	//   ....[7]....
        /*0060*/ 	.word	0x00004cd0


	//   ....[8]....
        /*0064*/ 	.word	0x00004d50


	//   ....[9]....
        /*0068*/ 	.word	0x00004e40


	//   ....[10]....
        /*006c*/ 	.word	0x00004ef0


	//----- nvinfo : EIATTR_COOP_GROUP_MASK_REGIDS
	.align		4
.L_40:
        /*0070*/ 	.byte	0x04, 0x29
        /*0072*/ 	.short	(.L_42 - .L_41)


	//   ....[0]....
.L_41:
        /*0074*/ 	.word	0xffffffff


	//   ....[1]....
        /*0078*/ 	.word	0xffffffff


	//   ....[2]....
        /*007c*/ 	.word	0xffffffff


	//   ....[3]....
        /*0080*/ 	.word	0xffffffff


	//   ....[4]....
        /*0084*/ 	.word	0xffffffff


	//   ....[5]....
        /*0088*/ 	.word	0xffffffff


	//   ....[6]....
        /*008c*/ 	.word	0xffffffff


	//   ....[7]....
        /*0090*/ 	.word	0xffffffff


	//   ....[8]....
        /*0094*/ 	.word	0xffffffff


	//   ....[9]....
        /*0098*/ 	.word	0xffffffff


	//   ....[10]....
        /*009c*/ 	.word	0xffffffff


	//   ....[11]....
        /*00a0*/ 	.word	0xffffffff


	//   ....[12]....
        /*00a4*/ 	.word	0xffffffff


	//   ....[13]....
        /*00a8*/ 	.word	0xffffffff


	//----- nvinfo : EIATTR_COOP_GROUP_INSTR_OFFSETS
	.align		4
.L_42:
        /*00ac*/ 	.byte	0x04, 0x28
        /*00ae*/ 	.short	(.L_44 - .L_43)


	//   ....[0]....
.L_43:
        /*00b0*/ 	.word	0x00000080


	//   ....[1]....
        /*00b4*/ 	.word	0x000004f0


	//   ....[2]....
        /*00b8*/ 	.word	0x000006a0


	//   ....[3]....
        /*00bc*/ 	.word	0x00000840


	//   ....[4]....
        /*00c0*/ 	.word	0x00000940


	//   ....[5]....
        /*00c4*/ 	.word	0x00000ab0


	//   ....[6]....
        /*00c8*/ 	.word	0x00000c50


	//   ....[7]....
        /*00cc*/ 	.word	0x00000e00


	//   ....[8]....
        /*00d0*/ 	.word	0x000021a0


	//   ....[9]....
        /*00d4*/ 	.word	0x00003060


	//   ....[10]....
        /*00d8*/ 	.word	0x00003270


	//   ....[11]....
        /*00dc*/ 	.word	0x000032a0


	//   ....[12]....
        /*00e0*/ 	.word	0x00003d50


	//   ....[13]....
        /*00e4*/ 	.word	0x00003f80


	//----- nvinfo : EIATTR_VRC_CTA_INIT_COUNT
	.align		4
.L_44:
        /*00e8*/ 	.byte	0x02, 0x4a
        /*00ea*/ 	.byte	0x80
	.zero		1


	//----- nvinfo : EIATTR_SYSCALL_OFFSETS
	.align		4
        /*00ec*/ 	.byte	0x04, 0x46
        /*00ee*/ 	.short	(.L_46 - .L_45)


	//   ....[0]....
.L_45:
        /*00f0*/ 	.word	0x00005b80


	//   ....[1]....
        /*00f4*/ 	.word	0x00005cc0


	//   ....[2]....
        /*00f8*/ 	.word	0x000064f0


	//   ....[3]....
        /*00fc*/ 	.word	0x00007290


	//   ....[4]....
        /*0100*/ 	.word	0x00007fe0


	//   ....[5]....
        /*0104*/ 	.word	0x00008d50


	//----- nvinfo : EIATTR_MBARRIER_INSTR_OFFSETS
	.align		4
.L_46:
        /*0108*/ 	.byte	0x04, 0x39
        /*010a*/ 	.short	(.L_48 - .L_47)


	//   ....[0]....
.L_47:
        /*010c*/ 	.word	0x00000610
        /*0110*/ 	.word	0x000000ff
        /*0114*/ 	.word	0x00000000
        /*0118*/ 	.short	0x0100
        /*011a*/ 	.byte	0x04
	.zero		1


	//   ....[1]....
        /*011c*/ 	.word	0x00000620
        /*0120*/ 	.word	0x000000ff
        /*0124*/ 	.word	0x00000020
        /*0128*/ 	.short	0x0100
        /*012a*/ 	.byte	0x04
	.zero		1


	//   ....[2]....
        /*012c*/ 	.word	0x00000630
        /*0130*/ 	.word	0x000000ff
        /*0134*/ 	.word	0x00000008
        /*0138*/ 	.short	0x0100
        /*013a*/ 	.byte	0x04
	.zero		1


	//   ....[3]....
        /*013c*/ 	.word	0x00000640
        /*0140*/ 	.word	0x000000ff
        /*0144*/ 	.word	0x00000028
        /*0148*/ 	.short	0x0100
        /*014a*/ 	.byte	0x04
	.zero		1


	//   ....[4]....
        /*014c*/ 	.word	0x00000650
        /*0150*/ 	.word	0x000000ff
        /*0154*/ 	.word	0x00000010
        /*0158*/ 	.short	0x0100
        /*015a*/ 	.byte	0x04
	.zero		1


	//   ....[5]....
        /*015c*/ 	.word	0x00000660
        /*0160*/ 	.word	0x000000ff
        /*0164*/ 	.word	0x00000030
        /*0168*/ 	.short	0x0100
        /*016a*/ 	.byte	0x04
	.zero		1


	//   ....[6]....
        /*016c*/ 	.word	0x00000670
        /*0170*/ 	.word	0x000000ff
        /*0174*/ 	.word	0x00000018
        /*0178*/ 	.short	0x0100
        /*017a*/ 	.byte	0x04
	.zero		1


	//   ....[7]....
        /*017c*/ 	.word	0x00000680
        /*0180*/ 	.word	0x000000ff
        /*0184*/ 	.word	0x00000038
        /*0188*/ 	.short	0x0100
        /*018a*/ 	.byte	0x04
	.zero		1


	//   ....[8]....
        /*018c*/ 	.word	0x000007b0
        /*0190*/ 	.word	0x000000ff
        /*0194*/ 	.word	0x00000040
        /*0198*/ 	.short	0x0100
        /*019a*/ 	.byte	0x04
	.zero		1


	//   ....[9]....
        /*019c*/ 	.word	0x000007c0
        /*01a0*/ 	.word	0x000000ff
        /*01a4*/ 	.word	0x00000060
        /*01a8*/ 	.short	0x0100
        /*01aa*/ 	.byte	0x04
	.zero		1


	//   ....[10]....
        /*01ac*/ 	.word	0x000007d0
        /*01b0*/ 	.word	0x000000ff
        /*01b4*/ 	.word	0x00000048
        /*01b8*/ 	.short	0x0100
        /*01ba*/ 	.byte	0x04
	.zero		1


	//   ....[11]....
        /*01bc*/ 	.word	0x000007e0
        /*01c0*/ 	.word	0x000000ff
        /*01c4*/ 	.word	0x00000068
        /*01c8*/ 	.short	0x0100
        /*01ca*/ 	.byte	0x04
	.zero		1


	//   ....[12]....
        /*01cc*/ 	.word	0x000007f0
        /*01d0*/ 	.word	0x000000ff
        /*01d4*/ 	.word	0x00000050
        /*01d8*/ 	.short	0x0100
        /*01da*/ 	.byte	0x04
	.zero		1


	//   ....[13]....
        /*01dc*/ 	.word	0x00000800
        /*01e0*/ 	.word	0x000000ff
        /*01e4*/ 	.word	0x00000070
        /*01e8*/ 	.short	0x0100
        /*01ea*/ 	.byte	0x04
	.zero		1


	//   ....[14]....
        /*01ec*/ 	.word	0x00000810
        /*01f0*/ 	.word	0x000000ff
        /*01f4*/ 	.word	0x00000058
        /*01f8*/ 	.short	0x0100
        /*01fa*/ 	.byte	0x04
	.zero		1


	//   ....[15]....
        /*01fc*/ 	.word	0x00000820
        /*0200*/ 	.word	0x000000ff
        /*0204*/ 	.word	0x00000078
        /*0208*/ 	.short	0x0100
        /*020a*/ 	.byte	0x04
	.zero		1


	//   ....[16]....
        /*020c*/ 	.word	0x00000910
        /*0210*/ 	.word	0x000000ff
        /*0214*/ 	.word	0x00000080
        /*0218*/ 	.short	0x0100
        /*021a*/ 	.byte	0x06
	.zero		1


	//   ....[17]....
        /*021c*/ 	.word	0x00000920
        /*0220*/ 	.word	0x000000ff
        /*0224*/ 	.word	0x00000088
        /*0228*/ 	.short	0x0100
        /*022a*/ 	.byte	0x06
	.zero		1


	//   ....[18]....
        /*022c*/ 	.word	0x00000a60
        /*0230*/ 	.word	0x000000ff
        /*0234*/ 	.word	0x00000090
        /*0238*/ 	.short	0x0100
        /*023a*/ 	.byte	0x06
	.zero		1


	//   ....[19]....
        /*023c*/ 	.word	0x00000a70
        /*0240*/ 	.word	0x000000ff
        /*0244*/ 	.word	0x000000a0
        /*0248*/ 	.short	0x0100
        /*024a*/ 	.byte	0x06
	.zero		1


	//   ....[20]....
        /*024c*/ 	.word	0x00000a80
        /*0250*/ 	.word	0x000000ff
        /*0254*/ 	.word	0x00000098
        /*0258*/ 	.short	0x0100
        /*025a*/ 	.byte	0x06
	.zero		1


	//   ....[21]....
        /*025c*/ 	.word	0x00000a90
        /*0260*/ 	.word	0x000000ff
        /*0264*/ 	.word	0x000000a8
        /*0268*/ 	.short	0x0100
        /*026a*/ 	.byte	0x06
	.zero		1


	//   ....[22]....
        /*026c*/ 	.word	0x00000bc0
        /*0270*/ 	.word	0x000000ff
        /*0274*/ 	.word	0x000000b0
        /*0278*/ 	.short	0x0100
        /*027a*/ 	.byte	0x04
	.zero		1


	//   ....[23]....
        /*027c*/ 	.word	0x00000bd0
        /*0280*/ 	.word	0x000000ff
        /*0284*/ 	.word	0x000000d0
        /*0288*/ 	.short	0x0100
        /*028a*/ 	.byte	0x04
	.zero		1


	//   ....[24]....
        /*028c*/ 	.word	0x00000be0
        /*0290*/ 	.word	0x000000ff
        /*0294*/ 	.word	0x000000b8
        /*0298*/ 	.short	0x0100
        /*029a*/ 	.byte	0x04
	.zero		1


	//   ....[25]....
        /*029c*/ 	.word	0x00000bf0
        /*02a0*/ 	.word	0x000000ff
        /*02a4*/ 	.word	0x000000d8
        /*02a8*/ 	.short	0x0100
        /*02aa*/ 	.byte	0x04
	.zero		1


	//   ....[26]....
        /*02ac*/ 	.word	0x00000c00
        /*02b0*/ 	.word	0x000000ff
        /*02b4*/ 	.word	0x000000c0
        /*02b8*/ 	.short	0x0100
        /*02ba*/ 	.byte	0x04
	.zero		1


	//   ....[27]....
        /*02bc*/ 	.word	0x00000c10
        /*02c0*/ 	.word	0x000000ff
        /*02c4*/ 	.word	0x000000e0
        /*02c8*/ 	.short	0x0100
        /*02ca*/ 	.byte	0x04
	.zero		1


	//   ....[28]....
        /*02cc*/ 	.word	0x00000c20
        /*02d0*/ 	.word	0x000000ff
        /*02d4*/ 	.word	0x000000c8
        /*02d8*/ 	.short	0x0100
        /*02da*/ 	.byte	0x04
	.zero		1


	//   ....[29]....
        /*02dc*/ 	.word	0x00000c30
        /*02e0*/ 	.word	0x000000ff
        /*02e4*/ 	.word	0x000000e8
        /*02e8*/ 	.short	0x0100
        /*02ea*/ 	.byte	0x04
	.zero		1


	//   ....[30]....
        /*02ec*/ 	.word	0x00000d20
        /*02f0*/ 	.word	0x000000ff
        /*02f4*/ 	.word	0x000000f0
        /*02f8*/ 	.short	0x0100
        /*02fa*/ 	.byte	0x04
	.zero		1


	//   ....[31]....
        /*02fc*/ 	.word	0x00000d30
        /*0300*/ 	.word	0x000000ff
        /*0304*/ 	.word	0x00000100
        /*0308*/ 	.short	0x0100
        /*030a*/ 	.byte	0x04
	.zero		1


	//   ....[32]....
        /*030c*/ 	.word	0x00000d40
        /*0310*/ 	.word	0x000000ff
        /*0314*/ 	.word	0x000000f8
        /*0318*/ 	.short	0x0100
        /*031a*/ 	.byte	0x04
	.zero		1


	//   ....[33]....
        /*031c*/ 	.word	0x00000d50
        /*0320*/ 	.word	0x000000ff
        /*0324*/ 	.word	0x00000108
        /*0328*/ 	.short	0x0100
        /*032a*/ 	.byte	0x04
	.zero		1


	//   ....[34]....
        /*032c*/ 	.word	0x000019f0
        /*0330*/ 	.word	0x00000000
        /*0334*/ 	.word	0x00000100
        /*0338*/ 	.short	0x010a
        /*033a*/ 	.byte	0xff
	.zero		1


	//   ....[35]....
        /*033c*/ 	.word	0x00001a20
        /*0340*/ 	.word	0x00000000
        /*0344*/ 	.word	0x000000f0
        /*0348*/ 	.short	0x0101
        /*034a*/ 	.byte	0xff
	.zero		1


	//   ....[36]....
        /*034c*/ 	.word	0x00001b00
        /*0350*/ 	.word	0x000000ff
        /*0354*/ 	.word	0x00000020
        /*0358*/ 	.short	0x010a
        /*035a*/ 	.byte	0x04
	.zero		1


	//   ....[37]....
        /*035c*/ 	.word	0x00001b80
        /*0360*/ 	.word	0x000000ff
        /*0364*/ 	.word	0x00000020
        /*0368*/ 	.short	0x010a
        /*036a*/ 	.byte	0x21
	.zero		1


	//   ....[38]....
        /*036c*/ 	.word	0x00001d10
        /*0370*/ 	.word	0x000000ff
        /*0374*/ 	.word	0x00000020
        /*0378*/ 	.short	0x010a
        /*037a*/ 	.byte	0x08
	.zero		1


	//   ....[39]....
        /*037c*/ 	.word	0x00001e40
        /*0380*/ 	.word	0x000000ff
        /*0384*/ 	.word	0x00000088
        /*0388*/ 	.short	0x0101
        /*038a*/ 	.byte	0x06
	.zero		1


	//   ....[40]....
        /*038c*/ 	.word	0x00001e60
        /*0390*/ 	.word	0x000000ff
        /*0394*/ 	.word	0x00000020
        /*0398*/ 	.short	0x010a
        /*039a*/ 	.byte	0x04
	.zero		1


	//   ....[41]....
        /*039c*/ 	.word	0x00001ee0
        /*03a0*/ 	.word	0x000000ff
        /*03a4*/ 	.word	0x00000020
        /*03a8*/ 	.short	0x010a
        /*03aa*/ 	.byte	0x11
	.zero		1


	//   ....[42]....
        /*03ac*/ 	.word	0x00002070
        /*03b0*/ 	.word	0x000000ff
        /*03b4*/ 	.word	0x00000020
        /*03b8*/ 	.short	0x010a
        /*03ba*/ 	.byte	0x07
	.zero		1


	//   ....[43]....
        /*03bc*/ 	.word	0x000021d0
        /*03c0*/ 	.word	0x00000003
        /*03c4*/ 	.word	0x00000090
        /*03c8*/ 	.short	0x010a
        /*03ca*/ 	.byte	0xff
	.zero		1


	//   ....[44]....
        /*03cc*/ 	.word	0x00002320
        /*03d0*/ 	.word	0x00000000
        /*03d4*/ 	.word	0x00000000
        /*03d8*/ 	.short	0x0101
        /*03da*/ 	.byte	0xff
	.zero		1


	//   ....[45]....
        /*03dc*/ 	.word	0x000028e0
        /*03e0*/ 	.word	0x000000ff
        /*03e4*/ 	.word	0x00000000
        /*03e8*/ 	.short	0x010a
        /*03ea*/ 	.byte	0x04
	.zero		1


	//   ....[46]....
        /*03ec*/ 	.word	0x00002970
        /*03f0*/ 	.word	0x000000ff
        /*03f4*/ 	.word	0x00000000
        /*03f8*/ 	.short	0x010a
        /*03fa*/ 	.byte	0x05
	.zero		1


	//   ....[47]....
        /*03fc*/ 	.word	0x00002a00
        /*0400*/ 	.word	0x000000ff
        /*0404*/ 	.word	0x00000000
        /*0408*/ 	.short	0x010a
        /*040a*/ 	.byte	0x05
	.zero		1


	//   ....[48]....
        /*040c*/ 	.word	0x00002aa0
        /*0410*/ 	.word	0x00000000
        /*0414*/ 	.word	0x00000000
        /*0418*/ 	.short	0x010a
        /*041a*/ 	.byte	0xff
	.zero		1


	//   ....[49]....
        /*041c*/ 	.word	0x00002bc0
        /*0420*/ 	.word	0x00000002
        /*0424*/ 	.word	0x000000f0
        /*0428*/ 	.short	0x010a
        /*042a*/ 	.byte	0xff
	.zero		1


	//   ....[50]....
        /*042c*/ 	.word	0x00002c30
        /*0430*/ 	.word	0x00000002
        /*0434*/ 	.word	0x00000000
        /*0438*/ 	.short	0x0101
        /*043a*/ 	.byte	0xff
	.zero		1


	//   ....[51]....
        /*043c*/ 	.word	0x00002c50
        /*0440*/ 	.word	0x000000ff
        /*0444*/ 	.word	0x000000a0
        /*0448*/ 	.short	0x010a
        /*044a*/ 	.byte	0x04
	.zero		1


	//   ....[52]....
        /*044c*/ 	.word	0x00002d70
        /*0450*/ 	.word	0x00000002
        /*0454*/ 	.word	0x00000090
        /*0458*/ 	.short	0x010a
        /*045a*/ 	.byte	0xff
	.zero		1


	//   ....[53]....
        /*045c*/ 	.word	0x00002e70
        /*0460*/ 	.word	0x00000002
        /*0464*/ 	.word	0x00000000
        /*0468*/ 	.short	0x0101
        /*046a*/ 	.byte	0xff
	.zero		1


	//   ....[54]....
        /*046c*/ 	.word	0x00002f00
        /*0470*/ 	.word	0x000000ff
        /*0474*/ 	.word	0x000000a0
        /*0478*/ 	.short	0x0106
        /*047a*/ 	.byte	0x04
	.zero		1


	//   ....[55]....
        /*047c*/ 	.word	0x00002f20
        /*0480*/ 	.word	0x000000ff
        /*0484*/ 	.word	0x000000a0
        /*0488*/ 	.short	0x010a
        /*048a*/ 	.byte	0x04
	.zero		1


	//   ....[56]....
        /*048c*/ 	.word	0x00002fb0
        /*0490*/ 	.word	0x000000ff
        /*0494*/ 	.word	0x000000a0
        /*0498*/ 	.short	0x0106
        /*049a*/ 	.byte	0x07
	.zero		1


	//   ....[57]....
        /*049c*/ 	.word	0x00002ff0
        /*04a0*/ 	.word	0x00000000
        /*04a4*/ 	.word	0x000000a0
        /*04a8*/ 	.short	0x010a
        /*04aa*/ 	.byte	0xff
	.zero		1


	//   ....[58]....
        /*04ac*/ 	.word	0x00003540
        /*04b0*/ 	.word	0x00000000
        /*04b4*/ 	.word	0x00000090
        /*04b8*/ 	.short	0x010a
        /*04ba*/ 	.byte	0xff
	.zero		1


	//   ....[59]....
        /*04bc*/ 	.word	0x00003640
        /*04c0*/ 	.word	0x00000003
        /*04c4*/ 	.word	0x00000000
        /*04c8*/ 	.short	0x0101
        /*04ca*/ 	.byte	0xff
	.zero		1


	//   ....[60]....
        /*04cc*/ 	.word	0x00003650
        /*04d0*/ 	.word	0x000000ff
        /*04d4*/ 	.word	0x00000000
        /*04d8*/ 	.short	0x010a
        /*04da*/ 	.byte	0x04
	.zero		1


	//   ....[61]....
        /*04dc*/ 	.word	0x000036d0
        /*04e0*/ 	.word	0x000000ff
        /*04e4*/ 	.word	0x000000d0
        /*04e8*/ 	.short	0x010a
        /*04ea*/ 	.byte	0x1f
	.zero		1


	//   ....[62]....
        /*04ec*/ 	.word	0x000037b0
        /*04f0*/ 	.word	0x000000ff
        /*04f4*/ 	.word	0x00000000
        /*04f8*/ 	.short	0x010a
        /*04fa*/ 	.byte	0x05
	.zero		1


	//   ....[63]....
        /*04fc*/ 	.word	0x000038f0
        /*0500*/ 	.word	0x000000ff
        /*0504*/ 	.word	0x00000000
        /*0508*/ 	.short	0x010a
        /*050a*/ 	.byte	0x04
	.zero		1


	//   ....[64]....
        /*050c*/ 	.word	0x00003b80
        /*0510*/ 	.word	0x000000ff
        /*0514*/ 	.word	0x00000000
        /*0518*/ 	.short	0x010a
        /*051a*/ 	.byte	0x04
	.zero		1


	//   ....[65]....
        /*051c*/ 	.word	0x00003c10
        /*0520*/ 	.word	0x000000ff
        /*0524*/ 	.word	0x00000000
        /*0528*/ 	.short	0x010a
        /*052a*/ 	.byte	0x05
	.zero		1


	//   ....[66]....
        /*052c*/ 	.word	0x00003ca0
        /*0530*/ 	.word	0x000000ff
        /*0534*/ 	.word	0x00000000
        /*0538*/ 	.short	0x010a
        /*053a*/ 	.byte	0x05
	.zero		1


	//   ....[67]....
        /*053c*/ 	.word	0x00003d30
        /*0540*/ 	.word	0x000000ff
        /*0544*/ 	.word	0x00000000
        /*0548*/ 	.short	0x010a
        /*054a*/ 	.byte	0x04
	.zero		1


	//   ....[68]....
        /*054c*/ 	.word	0x00004200
        /*0550*/ 	.word	0x0000000c
        /*0554*/ 	.word	0x00000090
        /*0558*/ 	.short	0x010a
        /*055a*/ 	.byte	0xff
	.zero		1


	//   ....[69]....
        /*055c*/ 	.word	0x00004370
        /*0560*/ 	.word	0x00000000
        /*0564*/ 	.word	0x00000000
        /*0568*/ 	.short	0x0101
        /*056a*/ 	.byte	0xff
	.zero		1


	//   ....[70]....
        /*056c*/ 	.word	0x00004800
        /*0570*/ 	.word	0x000000ff
        /*0574*/ 	.word	0x00000088
        /*0578*/ 	.short	0x010a
        /*057a*/ 	.byte	0x15
	.zero		1


	//   ....[71]....
        /*057c*/ 	.word	0x00004980
        /*0580*/ 	.word	0x000000ff
        /*0584*/ 	.word	0x00000060
        /*0588*/ 	.short	0x010a
        /*058a*/ 	.byte	0x15
	.zero		1


	//   ....[72]....
        /*058c*/ 	.word	0x00004b00
        /*0590*/ 	.word	0x000000ff
        /*0594*/ 	.word	0x00000040
        /*0598*/ 	.short	0x010b
        /*059a*/ 	.byte	0x15
	.zero		1


	//   ....[73]....
        /*059c*/ 	.word	0x00004b10
        /*05a0*/ 	.word	0x000000ff
        /*05a4*/ 	.word	0x00000000
        /*05a8*/ 	.short	0x0101
        /*05aa*/ 	.byte	0x06
	.zero		1


	//   ....[74]....
        /*05ac*/ 	.word	0x00004b20
        /*05b0*/ 	.word	0x000000ff
        /*05b4*/ 	.word	0x00000068
        /*05b8*/ 	.short	0x010a
        /*05ba*/ 	.byte	0x15
	.zero		1


	//   ....[75]....
        /*05bc*/ 	.word	0x00004c80
        /*05c0*/ 	.word	0x000000ff
        /*05c4*/ 	.word	0x00000048
        /*05c8*/ 	.short	0x010b
        /*05ca*/ 	.byte	0x15
	.zero		1


	//   ....[76]....
        /*05cc*/ 	.word	0x00004c90
        /*05d0*/ 	.word	0x000000ff
        /*05d4*/ 	.word	0x00000000
        /*05d8*/ 	.short	0x0101
        /*05da*/ 	.byte	0x06
	.zero		1


	//   ....[77]....
        /*05dc*/ 	.word	0x00004ca0
        /*05e0*/ 	.word	0x000000ff
        /*05e4*/ 	.word	0x00000070
        /*05e8*/ 	.short	0x010a
        /*05ea*/ 	.byte	0x15
	.zero		1


	//   ....[78]....
        /*05ec*/ 	.word	0x00004df0
        /*05f0*/ 	.word	0x000000ff
        /*05f4*/ 	.word	0x00000050
        /*05f8*/ 	.short	0x010b
        /*05fa*/ 	.byte	0x15
	.zero		1


	//   ....[79]....
        /*05fc*/ 	.word	0x00004e00
        /*0600*/ 	.word	0x000000ff
        /*0604*/ 	.word	0x00000000
        /*0608*/ 	.short	0x0101
        /*060a*/ 	.byte	0x06
	.zero		1


	//   ....[80]....
        /*060c*/ 	.word	0x00004e10
        /*0610*/ 	.word	0x000000ff
        /*0614*/ 	.word	0x00000078
        /*0618*/ 	.short	0x010a
        /*061a*/ 	.byte	0x15
	.zero		1


	//   ....[81]....
        /*061c*/ 	.word	0x00005010
        /*0620*/ 	.word	0x000000ff
        /*0624*/ 	.word	0x00000058
        /*0628*/ 	.short	0x010b
        /*062a*/ 	.byte	0x15
	.zero		1


	//   ....[82]....
        /*062c*/ 	.word	0x00005020
        /*0630*/ 	.word	0x000000ff
        /*0634*/ 	.word	0x00000000
        /*0638*/ 	.short	0x0101
        /*063a*/ 	.byte	0x25
	.zero		1


	//   ....[83]....
        /*063c*/ 	.word	0x00005050
        /*0640*/ 	.word	0x000000ff
        /*0644*/ 	.word	0x00000060
        /*0648*/ 	.short	0x010a
        /*064a*/ 	.byte	0x15
	.zero		1


	//   ....[84]....
        /*064c*/ 	.word	0x00005070
        /*0650*/ 	.word	0x000000ff
        /*0654*/ 	.word	0x00000068
        /*0658*/ 	.short	0x010a
        /*065a*/ 	.byte	0x15
	.zero		1


	//   ....[85]....
        /*065c*/ 	.word	0x00005090
        /*0660*/ 	.word	0x000000ff
        /*0664*/ 	.word	0x00000070
        /*0668*/ 	.short	0x010a
        /*066a*/ 	.byte	0x15
	.zero		1


	//   ....[86]....
        /*066c*/ 	.word	0x000050d0
        /*0670*/ 	.word	0x00000000
        /*0674*/ 	.word	0x00000078
        /*0678*/ 	.short	0x010a
        /*067a*/ 	.byte	0xff
	.zero		1


	//   ....[87]....
        /*067c*/ 	.word	0x00005410
        /*0680*/ 	.word	0x00000003
        /*0684*/ 	.word	0x00000090
        /*0688*/ 	.short	0x010a
        /*068a*/ 	.byte	0xff
	.zero		1


	//   ....[88]....
        /*068c*/ 	.word	0x00005590
        /*0690*/ 	.word	0x00000000
        /*0694*/ 	.word	0x00000000
        /*0698*/ 	.short	0x0101
        /*069a*/ 	.byte	0xff
	.zero		1


	//   ....[89]....
        /*069c*/ 	.word	0x000060b0
        /*06a0*/ 	.word	0x00000002
        /*06a4*/ 	.word	0x00000040
        /*06a8*/ 	.short	0x010a
        /*06aa*/ 	.byte	0xff
	.zero		1


	//   ....[90]....
        /*06ac*/ 	.word	0x000060f0
        /*06b0*/ 	.word	0x00000034
        /*06b4*/ 	.word	0x000000b0
        /*06b8*/ 	.short	0x010a
        /*06ba*/ 	.byte	0xff
	.zero		1


	//   ....[91]....
        /*06bc*/ 	.word	0x00006230
        /*06c0*/ 	.word	0x00000002
        /*06c4*/ 	.word	0x00000040
        /*06c8*/ 	.short	0x010a
        /*06ca*/ 	.byte	0xff
	.zero		1


	//   ....[92]....
        /*06cc*/ 	.word	0x00006350
        /*06d0*/ 	.word	0x00000000
        /*06d4*/ 	.word	0x00000000
        /*06d8*/ 	.short	0x0101
        /*06da*/ 	.byte	0xff
	.zero		1


	//   ....[93]....
        /*06dc*/ 	.word	0x000063d0
        /*06e0*/ 	.word	0x00000034
        /*06e4*/ 	.word	0x000000b0
        /*06e8*/ 	.short	0x010a
        /*06ea*/ 	.byte	0xff
	.zero		1


	//   ....[94]....
        /*06ec*/ 	.word	0x00006f40
        /*06f0*/ 	.word	0x00000000
        /*06f4*/ 	.word	0x00000040
        /*06f8*/ 	.short	0x010a
        /*06fa*/ 	.byte	0xff
	.zero		1


	//   ....[95]....
        /*06fc*/ 	.word	0x00006ff0
        /*0700*/ 	.word	0x00000000
        /*0704*/ 	.word	0x00000040
        /*0708*/ 	.short	0x010a
        /*070a*/ 	.byte	0xff
	.zero		1


	//   ....[96]....
        /*070c*/ 	.word	0x00007110
        /*0710*/ 	.word	0x00000000
        /*0714*/ 	.word	0x00000000
        /*0718*/ 	.short	0x0101
        /*071a*/ 	.byte	0xff
	.zero		1


	//   ....[97]....
        /*071c*/ 	.word	0x00007c80
        /*0720*/ 	.word	0x00000000
        /*0724*/ 	.word	0x00000040
        /*0728*/ 	.short	0x010a
        /*072a*/ 	.byte	0xff
	.zero		1


	//   ....[98]....
        /*072c*/ 	.word	0x00007d30
        /*0730*/ 	.word	0x00000000
        /*0734*/ 	.word	0x00000040
        /*0738*/ 	.short	0x010a
        /*073a*/ 	.byte	0xff
	.zero		1


	//   ....[99]....
        /*073c*/ 	.word	0x00007e60
        /*0740*/ 	.word	0x00000000
        /*0744*/ 	.word	0x00000000
        /*0748*/ 	.short	0x0101
        /*074a*/ 	.byte	0xff
	.zero		1


	//   ....[100]....
        /*074c*/ 	.word	0x00008a00
        /*0750*/ 	.word	0x00000000
        /*0754*/ 	.word	0x00000040
        /*0758*/ 	.short	0x010a
        /*075a*/ 	.byte	0xff
	.zero		1


	//   ....[101]....
        /*075c*/ 	.word	0x00008ab0
        /*0760*/ 	.word	0x00000000
        /*0764*/ 	.word	0x00000040
        /*0768*/ 	.short	0x010a
        /*076a*/ 	.byte	0xff
	.zero		1


	//   ....[102]....
        /*076c*/ 	.word	0x00008bd0
        /*0770*/ 	.word	0x00000000
        /*0774*/ 	.word	0x00000000
        /*0778*/ 	.short	0x0101
        /*077a*/ 	.byte	0xff
	.zero		1


	//   ....[103]....
        /*077c*/ 	.word	0x00008fe0
        /*0780*/ 	.word	0x000000ff
        /*0784*/ 	.word	0x00000000
        /*0788*/ 	.short	0x0101
        /*078a*/ 	.byte	0x04
	.zero		1


	//   ....[104]....
        /*078c*/ 	.word	0x000098e0
        /*0790*/ 	.word	0x00000000
        /*0794*/ 	.word	0x00000100
        /*0798*/ 	.short	0x010a
        /*079a*/ 	.byte	0xff
	.zero		1


	//   ....[105]....
        /*079c*/ 	.word	0x00009940
        /*07a0*/ 	.word	0x00000000
        /*07a4*/ 	.word	0x00000020
        /*07a8*/ 	.short	0x010a
        /*07aa*/ 	.byte	0xff
	.zero		1


	//   ....[106]....
        /*07ac*/ 	.word	0x000099a0
        /*07b0*/ 	.word	0x00000000
        /*07b4*/ 	.word	0x00000020
        /*07b8*/ 	.short	0x010a
        /*07ba*/ 	.byte	0xff
	.zero		1


	//   ....[107]....
        /*07bc*/ 	.word	0x000099f0
        /*07c0*/ 	.word	0x00000003
        /*07c4*/ 	.word	0x00000090
        /*07c8*/ 	.short	0x010a
        /*07ca*/ 	.byte	0xff
	.zero		1


	//   ....[108]....
        /*07cc*/ 	.word	0x00009a50
        /*07d0*/ 	.word	0x00000000
        /*07d4*/ 	.word	0x00000000
        /*07d8*/ 	.short	0x010a
        /*07da*/ 	.byte	0xff
	.zero		1


	//   ....[109]....
        /*07dc*/ 	.word	0x00009ab0
        /*07e0*/ 	.word	0x00000000
        /*07e4*/ 	.word	0x00000000
        /*07e8*/ 	.short	0x010a
        /*07ea*/ 	.byte	0xff
	.zero		1


	//   ....[110]....
        /*07ec*/ 	.word	0x00009b10
        /*07f0*/ 	.word	0x00000000
        /*07f4*/ 	.word	0x00000000
        /*07f8*/ 	.short	0x010a
        /*07fa*/ 	.byte	0xff
	.zero		1


	//   ....[111]....
        /*07fc*/ 	.word	0x00009b60
        /*0800*/ 	.word	0x00000002
        /*0804*/ 	.word	0x000000f0
        /*0808*/ 	.short	0x010a
        /*080a*/ 	.byte	0xff
	.zero		1


	//   ....[112]....
        /*080c*/ 	.word	0x00009bc0
        /*0810*/ 	.word	0x00000002
        /*0814*/ 	.word	0x000000a0
        /*0818*/ 	.short	0x010a
        /*081a*/ 	.byte	0xff
	.zero		1


	//   ....[113]....
        /*081c*/ 	.word	0x00009c10
        /*0820*/ 	.word	0x00000002
        /*0824*/ 	.word	0x00000090
        /*0828*/ 	.short	0x010a
        /*082a*/ 	.byte	0xff
	.zero		1


	//   ....[114]....
        /*082c*/ 	.word	0x00009c70
        /*0830*/ 	.word	0x00000000
        /*0834*/ 	.word	0x000000a0
        /*0838*/ 	.short	0x010a
        /*083a*/ 	.byte	0xff
	.zero		1


	//   ....[115]....
        /*083c*/ 	.word	0x00009cc0
        /*0840*/ 	.word	0x00000000
        /*0844*/ 	.word	0x00000090
        /*0848*/ 	.short	0x010a
        /*084a*/ 	.byte	0xff
	.zero		1


	//   ....[116]....
        /*084c*/ 	.word	0x00009d20
        /*0850*/ 	.word	0x00000002
        /*0854*/ 	.word	0x000000d0
        /*0858*/ 	.short	0x010a
        /*085a*/ 	.byte	0xff
	.zero		1


	//   ....[117]....
        /*085c*/ 	.word	0x00009d80
        /*0860*/ 	.word	0x00000000
        /*0864*/ 	.word	0x00000000
        /*0868*/ 	.short	0x010a
        /*086a*/ 	.byte	0xff
	.zero		1


	//   ....[118]....
        /*086c*/ 	.word	0x00009de0
        /*0870*/ 	.word	0x00000000
        /*0874*/ 	.word	0x00000000
        /*0878*/ 	.short	0x010a
        /*087a*/ 	.byte	0xff
	.zero		1


	//   ....[119]....
        /*087c*/ 	.word	0x00009e40
        /*0880*/ 	.word	0x00000000
        /*0884*/ 	.word	0x00000000
        /*0888*/ 	.short	0x010a
        /*088a*/ 	.byte	0xff
	.zero		1


	//   ....[120]....
        /*088c*/ 	.word	0x00009ea0
        /*0890*/ 	.word	0x00000000
        /*0894*/ 	.word	0x00000000
        /*0898*/ 	.short	0x010a
        /*089a*/ 	.byte	0xff
	.zero		1


	//   ....[121]....
        /*089c*/ 	.word	0x00009f00
        /*08a0*/ 	.word	0x00000000
        /*08a4*/ 	.word	0x00000000
        /*08a8*/ 	.short	0x010a
        /*08aa*/ 	.byte	0xff
	.zero		1


	//   ....[122]....
        /*08ac*/ 	.word	0x00009f50
        /*08b0*/ 	.word	0x0000000c
        /*08b4*/ 	.word	0x00000090
        /*08b8*/ 	.short	0x010a
        /*08ba*/ 	.byte	0xff
	.zero		1


	//   ....[123]....
        /*08bc*/ 	.word	0x00009fb0
        /*08c0*/ 	.word	0x00000000
        /*08c4*/ 	.word	0x00000088
        /*08c8*/ 	.short	0x010a
        /*08ca*/ 	.byte	0xff
	.zero		1


	//   ....[124]....
        /*08cc*/ 	.word	0x0000a010
        /*08d0*/ 	.word	0x00000000
        /*08d4*/ 	.word	0x00000060
        /*08d8*/ 	.short	0x010a
        /*08da*/ 	.byte	0xff
	.zero		1


	//   ....[125]....
        /*08dc*/ 	.word	0x0000a070
        /*08e0*/ 	.word	0x00000000
        /*08e4*/ 	.word	0x00000068
        /*08e8*/ 	.short	0x010a
        /*08ea*/ 	.byte	0xff
	.zero		1


	//   ....[126]....
        /*08ec*/ 	.word	0x0000a0d0
        /*08f0*/ 	.word	0x00000000
        /*08f4*/ 	.word	0x00000070
        /*08f8*/ 	.short	0x010a
        /*08fa*/ 	.byte	0xff
	.zero		1


	//   ....[127]....
        /*08fc*/ 	.word	0x0000a130
        /*0900*/ 	.word	0x00000000
        /*0904*/ 	.word	0x00000078
        /*0908*/ 	.short	0x010a
        /*090a*/ 	.byte	0xff
	.zero		1


	//   ....[128]....
        /*090c*/ 	.word	0x0000a190
        /*0910*/ 	.word	0x00000000
        /*0914*/ 	.word	0x00000060
        /*0918*/ 	.short	0x010a
        /*091a*/ 	.byte	0xff
	.zero		1


	//   ....[129]....
        /*091c*/ 	.word	0x0000a1f0
        /*0920*/ 	.word	0x00000000
        /*0924*/ 	.word	0x00000068
        /*0928*/ 	.short	0x010a
        /*092a*/ 	.byte	0xff
	.zero		1


	//   ....[130]....
        /*092c*/ 	.word	0x0000a250
        /*0930*/ 	.word	0x00000000
        /*0934*/ 	.word	0x00000070
        /*0938*/ 	.short	0x010a
        /*093a*/ 	.byte	0xff
	.zero		1


	//   ....[131]....
        /*093c*/ 	.word	0x0000a2a0
        /*0940*/ 	.word	0x00000003
        /*0944*/ 	.word	0x00000090
        /*0948*/ 	.short	0x010a
        /*094a*/ 	.byte	0xff
	.zero		1


	//   ....[132]....
        /*094c*/ 	.word	0x0000a2f0
        /*0950*/ 	.word	0x00000002
        /*0954*/ 	.word	0x00000040
        /*0958*/ 	.short	0x010a
        /*095a*/ 	.byte	0xff
	.zero		1


	//   ....[133]....
        /*095c*/ 	.word	0x0000a340
        /*0960*/ 	.word	0x00000034
        /*0964*/ 	.word	0x000000b0
        /*0968*/ 	.short	0x010a
        /*096a*/ 	.byte	0xff
	.zero		1


	//   ....[134]....
        /*096c*/ 	.word	0x0000a390
        /*0970*/ 	.word	0x00000000
        /*0974*/ 	.word	0x00000040
        /*0978*/ 	.short	0x010a
        /*097a*/ 	.byte	0xff
	.zero		1


	//   ....[135]....
        /*097c*/ 	.word	0x0000a3e0
        /*0980*/ 	.word	0x00000000
        /*0984*/ 	.word	0x00000040
        /*0988*/ 	.short	0x010a
        /*098a*/ 	.byte	0xff
	.zero		1


	//   ....[136]....
        /*098c*/ 	.word	0x0000a430
        /*0990*/ 	.word	0x00000000
        /*0994*/ 	.word	0x00000040
        /*0998*/ 	.short	0x010a
        /*099a*/ 	.byte	0xff
	.zero		1


	//----- nvinfo : EIATTR_NUM_MBARRIERS
	.align		4
.L_48:
        /*099c*/ 	.byte	0x03, 0x38
        /*099e*/ 	.short	0x0022


	//----- nvinfo : EIATTR_EXIT_INSTR_OFFSETS
	.align		4
        /*09a0*/ 	.byte	0x04, 0x1c
        /*09a2*/ 	.short	(.L_50 - .L_49)


	//   ....[0]....
.L_49:
        /*09a4*/ 	.word	0x00002ad0


	//   ....[1]....
        /*09a8*/ 	.word	0x00002fc0


	//   ....[2]....
        /*09ac*/ 	.word	0x00003020


	//   ....[3]....
        /*09b0*/ 	.word	0x00003f90


	//   ....[4]....
        /*09b4*/ 	.word	0x00005100


	//   ....[5]....
        /*09b8*/ 	.word	0x00005140


	//   ....[6]....
        /*09bc*/ 	.word	0x000098d0


	//----- nvinfo : EIATTR_MAX_THREADS
	.align		4
.L_50:
        /*09c0*/ 	.byte	0x04, 0x05
        /*09c2*/ 	.short	(.L_52 - .L_51)
.L_51:
        /*09c4*/ 	.word	0x00000100
        /*09c8*/ 	.word	0x00000001
        /*09cc*/ 	.word	0x00000001


	//----- nvinfo : EIATTR_CRS_STACK_SIZE
	.align		4
.L_52:
        /*09d0*/ 	.byte	0x04, 0x1e
        /*09d2*/ 	.short	(.L_54 - .L_53)
.L_53:
        /*09d4*/ 	.word	0x00000000


	//----- nvinfo : EIATTR_CBANK_PARAM_SIZE
	.align		4
.L_54:
        /*09d8*/ 	.byte	0x03, 0x19
        /*09da*/ 	.short	0x0800


	//----- nvinfo : EIATTR_PARAM_CBANK
	.align		4
        /*09dc*/ 	.byte	0x04, 0x0a
        /*09de*/ 	.short	(.L_56 - .L_55)
	.align		4
.L_55:
        /*09e0*/ 	.word	index@(.nv.constant0._ZN7cutlass13device_kernelINS_4gemm6kernel13GemmUniversalIN4cute5tupleIJiiiiEEENS1_10collective13CollectiveMmaINS1_35MainloopSm100TmaUmmaWarpSpecializedILi4ELi2ELi4ENS5_IJNS4_1CILi2EEESB_NSA_ILi1EEEEEEEENS5_IJNSA_ILi64EEENSA_ILi256EEENSA_ILi128EEEEEEaNS5_IJlSC_lEEEaSJ_NS4_8TiledMMAINS4_8MMA_AtomIJNS4_15SM100_MMA_S8_SSIaaiLi64ELi256ELNS4_4UMMA5MajorE0ELSO_0ELNSN_8SaturateE0EEEEEENS4_6LayoutINS5_IJSC_SC_SC_EEENS5_IJNSA_ILi0EEESU_SU_EEEEENS5_IJNS4_10UnderscoreESX_SX_EEEEENS4_23SM90_TMA_LOAD_MULTICASTENS4_14ComposedLayoutINS4_7SwizzleILi3ELi4ELi3EEENS4_18smem_ptr_flag_bitsILi8EEENSS_INS5_IJNSA_ILi8EEESH_EEENS5_IJSH_SC_EEEEEEEvNS4_8identityES10_S1A_vS1B_EENS_8epilogue10collective18CollectiveEpilogueINS1D_23Sm100TmaWarpSpecializedILi4ELi2ELi32ELb0ELb0EEEJSI_NS5_IJNSS_ISF_SC_EES1I_EEEaSJ_aSJ_NS1D_6fusion15FusionCallbacksIS1H_NS1K_17LinearCombinationIaiaiLNS_15FloatRoundStyleE2EEESI_S1J_JEEENS4_5SM1004TMEM4LOAD26SM100_TMEM_LOAD_16dp32b32xENS4_13SM90_TMA_LOADENS11_INS12_ILi2ELi4ELi3EEES15_NSS_INS5_IJS16_SF_EEENS5_IJSF_SC_EEEEEEENS4_39AutoVectorizingCopyWithAssumedAlignmentILi128EEENS4_14SM90_TMA_STOREES1Z_S21_S21_EEEvvEEEEvNT_6ParamsE)
        /*09e4*/ 	.short	0x0380
        /*09e6*/ 	.short	0x0800


	//----- nvinfo : EIATTR_SW_WAR
	.align		4
.L_56:
        /*09e8*/ 	.byte	0x04, 0x36
        /*09ea*/ 	.short	(.L_58 - .L_57)
.L_57:
        /*09ec*/ 	.word	0x00000008
.L_58:


//--------------------- .nv.callgraph             --------------------------
	.section	.nv.callgraph,"",@"SHT_CUDA_CALLGRAPH"
	.align	4
	.sectionentsize	8
	.align		4
        /*0000*/ 	.word	0x00000000
	.align		4
        /*0004*/ 	.word	0xffffffff
	.align		4
        /*0008*/ 	.word	index@(_ZN7cutlass13device_kernelINS_4gemm6kernel13GemmUniversalIN4cute5tupleIJiiiiEEENS1_10collective13CollectiveMmaINS1_35MainloopSm100TmaUmmaWarpSpecializedILi4ELi2ELi4ENS5_IJNS4_1CILi2EEESB_NSA_ILi1EEEEEEEENS5_IJNSA_ILi64EEENSA_ILi256EEENSA_ILi128EEEEEEaNS5_IJlSC_lEEEaSJ_NS4_8TiledMMAINS4_8MMA_AtomIJNS4_15SM100_MMA_S8_SSIaaiLi64ELi256ELNS4_4UMMA5MajorE0ELSO_0ELNSN_8SaturateE0EEEEEENS4_6LayoutINS5_IJSC_SC_SC_EEENS5_IJNSA_ILi0EEESU_SU_EEEEENS5_IJNS4_10UnderscoreESX_SX_EEEEENS4_23SM90_TMA_LOAD_MULTICASTENS4_14ComposedLayoutINS4_7SwizzleILi3ELi4ELi3EEENS4_18smem_ptr_flag_bitsILi8EEENSS_INS5_IJNSA_ILi8EEESH_EEENS5_IJSH_SC_EEEEEEEvNS4_8identityES10_S1A_vS1B_EENS_8epilogue10collective18CollectiveEpilogueINS1D_23Sm100TmaWarpSpecializedILi4ELi2ELi32ELb0ELb0EEEJSI_NS5_IJNSS_ISF_SC_EES1I_EEEaSJ_aSJ_NS1D_6fusion15FusionCallbacksIS1H_NS1K_17LinearCombinationIaiaiLNS_15FloatRoundStyleE2EEESI_S1J_JEEENS4_5SM1004TMEM4LOAD26SM100_TMEM_LOAD_16dp32b32xENS4_13SM90_TMA_LOADENS11_INS12_ILi2ELi4ELi3EEES15_NSS_INS5_IJS16_SF_EEENS5_IJSF_SC_EEEEEEENS4_39AutoVectorizingCopyWithAssumedAlignmentILi128EEENS4_14SM90_TMA_STOREES1Z_S21_S21_EEEvvEEEEvNT_6ParamsE)
	.align		4
        /*000c*/ 	.word	index@(__assertfail)
	.align		4
        /*0010*/ 	.word	0x00000000
	.align		4
        /*0014*/ 	.word	0xfffffffe
	.align		4
        /*0018*/ 	.word	0x00000000
	.align		4
        /*001c*/ 	.word	0xfffffffd
	.align		4
        /*0020*/ 	.word	0x00000000
	.align		4
        /*0024*/ 	.word	0xfffffffc


//--------------------- .nv.constant4             --------------------------
	.section	.nv.constant4,"a",@progbits
	.align	8
	.align		8
.nv.constant4:
        /*0000*/ 	.dword	__assertfail
	.align		8
        /*0008*/ 	.dword	__unnamed_1
	.align		8
        /*0010*/ 	.dword	__unnamed_2
	.align		8
        /*0018*/ 	.dword	__unnamed_3
	.align		8
        /*0020*/ 	.dword	_ZN40_INTERNAL_4355e221_4_k_cu_25e85c2a_107214cuda3std3__45__cpo5beginE
	.align		8
        /*0028*/ 	.dword	_ZN40_INTERNAL_4355e221_4_k_cu_25e85c2a_107214cuda3std3__45__cpo3endE
	.align		8
        /*0030*/ 	.dword	_ZN40_INTERNAL_4355e221_4_k_cu_25e85c2a_107214cuda3std3__45__cpo6cbeginE
	.align		8
        /*0038*/ 	.dword	_ZN40_INTERNAL_4355e221_4_k_cu_25e85c2a_107214cuda3std3__45__cpo4cendE
	.align		8
        /*0040*/ 	.dword	_ZN40_INTERNAL_4355e221_4_k_cu_25e85c2a_107214cuda3std3__442_GLOBAL__N__4355e221_4_k_cu_25e85c2a_107216ignoreE
	.align		8
        /*0048*/ 	.dword	_ZN40_INTERNAL_4355e221_4_k_cu_25e85c2a_107214cuda3std3__419piecewise_constructE
	.align		8
        /*0050*/ 	.dword	_ZN40_INTERNAL_4355e221_4_k_cu_25e85c2a_107214cuda3std3__48in_placeE
	.align		8
        /*0058*/ 	.dword	_ZN40_INTERNAL_4355e221_4_k_cu_25e85c2a_107214cuda3std6ranges3__45__cpo4swapE
	.align		8
        /*0060*/ 	.dword	_ZN40_INTERNAL_4355e221_4_k_cu_25e85c2a_107214cuda3std6ranges3__45__cpo9iter_moveE
	.align		8
        /*0068*/ 	.dword	_ZN40_INTERNAL_4355e221_4_k_cu_25e85c2a_107214cute7productE
	.align		8
        /*0070*/ 	.dword	_ZN40_INTERNAL_4355e221_4_k_cu_25e85c2a_107214cute1_E
	.align		8
        /*0078*/ 	.dword	$str$25
	.align		8
        /*0080*/ 	.dword	$str$26
	.align		8
        /*0088*/ 	.dword	$str$27
	.align		8
        /*0090*/ 	.dword	$str$28


//--------------------- .text._ZN7cutlass13device_kernelINS_4gemm6kernel13GemmUniversalIN4cute5tupleIJiiiiEEENS1_10collective13CollectiveMmaINS1_35MainloopSm100TmaUmmaWarpSpecializedILi4ELi2ELi4ENS5_IJNS4_1CILi2EEESB_NSA_ILi1EEEEEEEENS5_IJNSA_ILi64EEENSA_ILi256EEENSA_ILi128EEEEEEaNS5_IJlSC_lEEEaSJ_NS4_8TiledMMAINS4_8MMA_AtomIJNS4_15SM100_MMA_S8_SSIaaiLi64ELi256ELNS4_4UMMA5MajorE0ELSO_0ELNSN_8SaturateE0EEEEEENS4_6LayoutINS5_IJSC_SC_SC_EEENS5_IJNSA_ILi0EEESU_SU_EEEEENS5_IJNS4_10UnderscoreESX_SX_EEEEENS4_23SM90_TMA_LOAD_MULTICASTENS4_14ComposedLayoutINS4_7SwizzleILi3ELi4ELi3EEENS4_18smem_ptr_flag_bitsILi8EEENSS_INS5_IJNSA_ILi8EEESH_EEENS5_IJSH_SC_EEEEEEEvNS4_8identityES10_S1A_vS1B_EENS_8epilogue10collective18CollectiveEpilogueINS1D_23Sm100TmaWarpSpecializedILi4ELi2ELi32ELb0ELb0EEEJSI_NS5_IJNSS_ISF_SC_EES1I_EEEaSJ_aSJ_NS1D_6fusion15FusionCallbacksIS1H_NS1K_17LinearCombinationIaiaiLNS_15FloatRoundStyleE2EEESI_S1J_JEEENS4_5SM1004TMEM4LOAD26SM100_TMEM_LOAD_16dp32b32xENS4_13SM90_TMA_LOADENS11_INS12_ILi2ELi4ELi3EEES15_NSS_INS5_IJS16_SF_EEENS5_IJSF_SC_EEEEEEENS4_39AutoVectorizingCopyWithAssumedAlignmentILi128EEENS4_14SM90_TMA_STOREES1Z_S21_S21_EEEvvEEEEvNT_6ParamsE --------------------------
	.section	.text._ZN7cutlass13device_kernelINS_4gemm6kernel13GemmUniversalIN4cute5tupleIJiiiiEEENS1_10collective13CollectiveMmaINS1_35MainloopSm100TmaUmmaWarpSpecializedILi4ELi2ELi4ENS5_IJNS4_1CILi2EEESB_NSA_ILi1EEEEEEEENS5_IJNSA_ILi64EEENSA_ILi256EEENSA_ILi128EEEEEEaNS5_IJlSC_lEEEaSJ_NS4_8TiledMMAINS4_8MMA_AtomIJNS4_15SM100_MMA_S8_SSIaaiLi64ELi256ELNS4_4UMMA5MajorE0ELSO_0ELNSN_8SaturateE0EEEEEENS4_6LayoutINS5_IJSC_SC_SC_EEENS5_IJNSA_ILi0EEESU_SU_EEEEENS5_IJNS4_10UnderscoreESX_SX_EEEEENS4_23SM90_TMA_LOAD_MULTICASTENS4_14ComposedLayoutINS4_7SwizzleILi3ELi4ELi3EEENS4_18smem_ptr_flag_bitsILi8EEENSS_INS5_IJNSA_ILi8EEESH_EEENS5_IJSH_SC_EEEEEEEvNS4_8identityES10_S1A_vS1B_EENS_8epilogue10collective18CollectiveEpilogueINS1D_23Sm100TmaWarpSpecializedILi4ELi2ELi32ELb0ELb0EEEJSI_NS5_IJNSS_ISF_SC_EES1I_EEEaSJ_aSJ_NS1D_6fusion15FusionCallbacksIS1H_NS1K_17LinearCombinationIaiaiLNS_15FloatRoundStyleE2EEESI_S1J_JEEENS4_5SM1004TMEM4LOAD26SM100_TMEM_LOAD_16dp32b32xENS4_13SM90_TMA_LOADENS11_INS12_ILi2ELi4ELi3EEES15_NSS_INS5_IJS16_SF_EEENS5_IJSF_SC_EEEEEEENS4_39AutoVectorizingCopyWithAssumedAlignmentILi128EEENS4_14SM90_TMA_STOREES1Z_S21_S21_EEEvvEEEEvNT_6ParamsE,"ax",@progbits
	.align	128
.text._ZN7cutlass13device_kernelINS_4gemm6kernel13GemmUniversalIN4cute5tupleIJiiiiEEENS1_10collective13CollectiveMmaINS1_35MainloopSm100TmaUmmaWarpSpecializedILi4ELi2ELi4ENS5_IJNS4_1CILi2EEESB_NSA_ILi1EEEEEEEENS5_IJNSA_ILi64EEENSA_ILi256EEENSA_ILi128EEEEEEaNS5_IJlSC_lEEEaSJ_NS4_8TiledMMAINS4_8MMA_AtomIJNS4_15SM100_MMA_S8_SSIaaiLi64ELi256ELNS4_4UMMA5MajorE0ELSO_0ELNSN_8SaturateE0EEEEEENS4_6LayoutINS5_IJSC_SC_SC_EEENS5_IJNSA_ILi0EEESU_SU_EEEEENS5_IJNS4_10UnderscoreESX_SX_EEEEENS4_23SM90_TMA_LOAD_MULTICASTENS4_14ComposedLayoutINS4_7SwizzleILi3ELi4ELi3EEENS4_18smem_ptr_flag_bitsILi8EEENSS_INS5_IJNSA_ILi8EEESH_EEENS5_IJSH_SC_EEEEEEEvNS4_8identityES10_S1A_vS1B_EENS_8epilogue10collective18CollectiveEpilogueINS1D_23Sm100TmaWarpSpecializedILi4ELi2ELi32ELb0ELb0EEEJSI_NS5_IJNSS_ISF_SC_EES1I_EEEaSJ_aSJ_NS1D_6fusion15FusionCallbacksIS1H_NS1K_17LinearCombinationIaiaiLNS_15FloatRoundStyleE2EEESI_S1J_JEEENS4_5SM1004TMEM4LOAD26SM100_TMEM_LOAD_16dp32b32xENS4_13SM90_TMA_LOADENS11_INS12_ILi2ELi4ELi3EEES15_NSS_INS5_IJS16_SF_EEENS5_IJSF_SC_EEEEEEENS4_39AutoVectorizingCopyWithAssumedAlignmentILi128EEENS4_14SM90_TMA_STOREES1Z_S21_S21_EEEvvEEEEvNT_6ParamsE:
        .type           _ZN7cutlass13device_kernelINS_4gemm6kernel13GemmUniversalIN4cute5tupleIJiiiiEEENS1_10collective13CollectiveMmaINS1_35MainloopSm100TmaUmmaWarpSpecializedILi4ELi2ELi4ENS5_IJNS4_1CILi2EEESB_NSA_ILi1EEEEEEEENS5_IJNSA_ILi64EEENSA_ILi256EEENSA_ILi128EEEEEEaNS5_IJlSC_lEEEaSJ_NS4_8TiledMMAINS4_8MMA_AtomIJNS4_15SM100_MMA_S8_SSIaaiLi64ELi256ELNS4_4UMMA5MajorE0ELSO_0ELNSN_8SaturateE0EEEEEENS4_6LayoutINS5_IJSC_SC_SC_EEENS5_IJNSA_ILi0EEESU_SU_EEEEENS5_IJNS4_10UnderscoreESX_SX_EEEEENS4_23SM90_TMA_LOAD_MULTICASTENS4_14ComposedLayoutINS4_7SwizzleILi3ELi4ELi3EEENS4_18smem_ptr_flag_bitsILi8EEENSS_INS5_IJNSA_ILi8EEESH_EEENS5_IJSH_SC_EEEEEEEvNS4_8identityES10_S1A_vS1B_EENS_8epilogue10collective18CollectiveEpilogueINS1D_23Sm100TmaWarpSpecializedILi4ELi2ELi32ELb0ELb0EEEJSI_NS5_IJNSS_ISF_SC_EES1I_EEEaSJ_aSJ_NS1D_6fusion15FusionCallbacksIS1H_NS1K_17LinearCombinationIaiaiLNS_15FloatRoundStyleE2EEESI_S1J_JEEENS4_5SM1004TMEM4LOAD26SM100_TMEM_LOAD_16dp32b32xENS4_13SM90_TMA_LOADENS11_INS12_ILi2ELi4ELi3EEES15_NSS_INS5_IJS16_SF_EEENS5_IJSF_SC_EEEEEEENS4_39AutoVectorizingCopyWithAssumedAlignmentILi128EEENS4_14SM90_TMA_STOREES1Z_S21_S21_EEEvvEEEEvNT_6ParamsE,@function
        .size           _ZN7cutlass13device_kernelINS_4gemm6kernel13GemmUniversalIN4cute5tupleIJiiiiEEENS1_10collective13CollectiveMmaINS1_35MainloopSm100TmaUmmaWarpSpecializedILi4ELi2ELi4ENS5_IJNS4_1CILi2EEESB_NSA_ILi1EEEEEEEENS5_IJNSA_ILi64EEENSA_ILi256EEENSA_ILi128EEEEEEaNS5_IJlSC_lEEEaSJ_NS4_8TiledMMAINS4_8MMA_AtomIJNS4_15SM100_MMA_S8_SSIaaiLi64ELi256ELNS4_4UMMA5MajorE0ELSO_0ELNSN_8SaturateE0EEEEEENS4_6LayoutINS5_IJSC_SC_SC_EEENS5_IJNSA_ILi0EEESU_SU_EEEEENS5_IJNS4_10UnderscoreESX_SX_EEEEENS4_23SM90_TMA_LOAD_MULTICASTENS4_14ComposedLayoutINS4_7SwizzleILi3ELi4ELi3EEENS4_18smem_ptr_flag_bitsILi8EEENSS_INS5_IJNSA_ILi8EEESH_EEENS5_IJSH_SC_EEEEEEEvNS4_8identityES10_S1A_vS1B_EENS_8epilogue10collective18CollectiveEpilogueINS1D_23Sm100TmaWarpSpecializedILi4ELi2ELi32ELb0ELb0EEEJSI_NS5_IJNSS_ISF_SC_EES1I_EEEaSJ_aSJ_NS1D_6fusion15FusionCallbacksIS1H_NS1K_17LinearCombinationIaiaiLNS_15FloatRoundStyleE2EEESI_S1J_JEEENS4_5SM1004TMEM4LOAD26SM100_TMEM_LOAD_16dp32b32xENS4_13SM90_TMA_LOADENS11_INS12_ILi2ELi4ELi3EEES15_NSS_INS5_IJS16_SF_EEENS5_IJSF_SC_EEEEEEENS4_39AutoVectorizingCopyWithAssumedAlignmentILi128EEENS4_14SM90_TMA_STOREES1Z_S21_S21_EEEvvEEEEvNT_6ParamsE,(.L_x_177 - _ZN7cutlass13device_kernelINS_4gemm6kernel13GemmUniversalIN4cute5tupleIJiiiiEEENS1_10collective13CollectiveMmaINS1_35MainloopSm100TmaUmmaWarpSpecializedILi4ELi2ELi4ENS5_IJNS4_1CILi2EEESB_NSA_ILi1EEEEEEEENS5_IJNSA_ILi64EEENSA_ILi256EEENSA_ILi128EEEEEEaNS5_IJlSC_lEEEaSJ_NS4_8TiledMMAINS4_8MMA_AtomIJNS4_15SM100_MMA_S8_SSIaaiLi64ELi256ELNS4_4UMMA5MajorE0ELSO_0ELNSN_8SaturateE0EEEEEENS4_6LayoutINS5_IJSC_SC_SC_EEENS5_IJNSA_ILi0EEESU_SU_EEEEENS5_IJNS4_10UnderscoreESX_SX_EEEEENS4_23SM90_TMA_LOAD_MULTICASTENS4_14ComposedLayoutINS4_7SwizzleILi3ELi4ELi3EEENS4_18smem_ptr_flag_bitsILi8EEENSS_INS5_IJNSA_ILi8EEESH_EEENS5_IJSH_SC_EEEEEEEvNS4_8identityES10_S1A_vS1B_EENS_8epilogue10collective18CollectiveEpilogueINS1D_23Sm100TmaWarpSpecializedILi4ELi2ELi32ELb0ELb0EEEJSI_NS5_IJNSS_ISF_SC_EES1I_EEEaSJ_aSJ_NS1D_6fusion15FusionCallbacksIS1H_NS1K_17LinearCombinationIaiaiLNS_15FloatRoundStyleE2EEESI_S1J_JEEENS4_5SM1004TMEM4LOAD26SM100_TMEM_LOAD_16dp32b32xENS4_13SM90_TMA_LOADENS11_INS12_ILi2ELi4ELi3EEES15_NSS_INS5_IJS16_SF_EEENS5_IJSF_SC_EEEEEEENS4_39AutoVectorizingCopyWithAssumedAlignmentILi128EEENS4_14SM90_TMA_STOREES1Z_S21_S21_EEEvvEEEEvNT_6ParamsE)
        .other          _ZN7cutlass13device_kernelINS_4gemm6kernel13GemmUniversalIN4cute5tupleIJiiiiEEENS1_10collective13CollectiveMmaINS1_35MainloopSm100TmaUmmaWarpSpecializedILi4ELi2ELi4ENS5_IJNS4_1CILi2EEESB_NSA_ILi1EEEEEEEENS5_IJNSA_ILi64EEENSA_ILi256EEENSA_ILi128EEEEEEaNS5_IJlSC_lEEEaSJ_NS4_8TiledMMAINS4_8MMA_AtomIJNS4_15SM100_MMA_S8_SSIaaiLi64ELi256ELNS4_4UMMA5MajorE0ELSO_0ELNSN_8SaturateE0EEEEEENS4_6LayoutINS5_IJSC_SC_SC_EEENS5_IJNSA_ILi0EEESU_SU_EEEEENS5_IJNS4_10UnderscoreESX_SX_EEEEENS4_23SM90_TMA_LOAD_MULTICASTENS4_14ComposedLayoutINS4_7SwizzleILi3ELi4ELi3EEENS4_18smem_ptr_flag_bitsILi8EEENSS_INS5_IJNSA_ILi8EEESH_EEENS5_IJSH_SC_EEEEEEEvNS4_8identityES10_S1A_vS1B_EENS_8epilogue10collective18CollectiveEpilogueINS1D_23Sm100TmaWarpSpecializedILi4ELi2ELi32ELb0ELb0EEEJSI_NS5_IJNSS_ISF_SC_EES1I_EEEaSJ_aSJ_NS1D_6fusion15FusionCallbacksIS1H_NS1K_17LinearCombinationIaiaiLNS_15FloatRoundStyleE2EEESI_S1J_JEEENS4_5SM1004TMEM4LOAD26SM100_TMEM_LOAD_16dp32b32xENS4_13SM90_TMA_LOADENS11_INS12_ILi2ELi4ELi3EEES15_NSS_INS5_IJS16_SF_EEENS5_IJSF_SC_EEEEEEENS4_39AutoVectorizingCopyWithAssumedAlignmentILi128EEENS4_14SM90_TMA_STOREES1Z_S21_S21_EEEvvEEEEvNT_6ParamsE,@"STO_CUDA_ENTRY STV_DEFAULT"
_ZN7cutlass13device_kernelINS_4gemm6kernel13GemmUniversalIN4cute5tupleIJiiiiEEENS1_10collective13CollectiveMmaINS1_35MainloopSm100TmaUmmaWarpSpecializedILi4ELi2ELi4ENS5_IJNS4_1CILi2EEESB_NSA_ILi1EEEEEEEENS5_IJNSA_ILi64EEENSA_ILi256EEENSA_ILi128EEEEEEaNS5_IJlSC_lEEEaSJ_NS4_8TiledMMAINS4_8MMA_AtomIJNS4_15SM100_MMA_S8_SSIaaiLi64ELi256ELNS4_4UMMA5MajorE0ELSO_0ELNSN_8SaturateE0EEEEEENS4_6LayoutINS5_IJSC_SC_SC_EEENS5_IJNSA_ILi0EEESU_SU_EEEEENS5_IJNS4_10UnderscoreESX_SX_EEEEENS4_23SM90_TMA_LOAD_MULTICASTENS4_14ComposedLayoutINS4_7SwizzleILi3ELi4ELi3EEENS4_18smem_ptr_flag_bitsILi8EEENSS_INS5_IJNSA_ILi8EEESH_EEENS5_IJSH_SC_EEEEEEEvNS4_8identityES10_S1A_vS1B_EENS_8epilogue10collective18CollectiveEpilogueINS1D_23Sm100TmaWarpSpecializedILi4ELi2ELi32ELb0ELb0EEEJSI_NS5_IJNSS_ISF_SC_EES1I_EEEaSJ_aSJ_NS1D_6fusion15FusionCallbacksIS1H_NS1K_17LinearCombinationIaiaiLNS_15FloatRoundStyleE2EEESI_S1J_JEEENS4_5SM1004TMEM4LOAD26SM100_TMEM_LOAD_16dp32b32xENS4_13SM90_TMA_LOADENS11_INS12_ILi2ELi4ELi3EEES15_NSS_INS5_IJS16_SF_EEENS5_IJSF_SC_EEEEEEENS4_39AutoVectorizingCopyWithAssumedAlignmentILi128EEENS4_14SM90_TMA_STOREES1Z_S21_S21_EEEvvEEEEvNT_6ParamsE:
[----:B------:R-:W1:Y:S01]  /*0000*/  LDC R1, c[0x0][0x37c] ;  /* 0x0000df00ff017b82 */ /* 0x000e620000000800 */
[----:B------:R-:W2:Y:S01]  /*0010*/  S2R R85, SR_TID.X ;  /* 0x0000000000557919 */ /* 0x000ea20000002100 */
[----:B------:R-:W3:Y:S01]  /*0020*/  LDCU.64 UR8, c[0x0][0x890] ;  /* 0x00011200ff0877ac */ /* 0x000ee20008000a00 */
[----:B------:R-:W-:Y:S02]  /*0030*/  PRMT R74, RZ, 0x7610, R74 ;  /* 0x00007610ff4a7816 */ /* 0x000fe4000000004a */
[----:B------:R-:W-:Y:S01]  /*0040*/  ELECT P3, URZ, PT ;  /* 0x0000000000ff782f */ /* 0x000fe20003860000 */
[----:B---3--:R-:W-:-:S04]  /*0050*/  UISETP.NE.U32.AND UP0, UPT, UR8, URZ, UPT ;  /* 0x000000ff0800728c */ /* 0x008fc8000bf05070 */
[----:B------:R-:W-:Y:S01]  /*0060*/  UISETP.NE.AND.EX UP0, UPT, UR9, URZ, UPT, UP0 ;  /* 0x000000ff0900728c */ /* 0x000fe2000bf05300 */
[----:B--2---:R-:W-:-:S05]  /*0070*/  SHF.R.U32.HI R75, RZ, 0x5, R85 ;  /* 0x00000005ff4b7819 */ /* 0x004fca0000011655 */
[----:B------:R-:W2:Y:S02]  /*0080*/  SHFL.IDX PT, R0, R75, RZ, 0x1f ;  /* 0x00001fff4b007589 */ /* 0x000ea400000e0000 */
[----:B--2---:R-:W-:Y:S01]  /*0090*/  R2UR UR17, R0 ;  /* 0x00000000001172ca */ /* 0x004fe200000e0000 */
[----:B-1----:R-:W-:-:S14]  /*00a0*/  BRA.U UP0, `(.L_x_0) ;  /* 0x0000000100307547 */ /* 0x002fdc000b800000 */
[----:B------:R-:W1:Y:S02]  /*00b0*/  LDCU.64 UR4, c[0x0][0x888] ;  /* 0x00011100ff0477ac */ /* 0x000e640008000a00 */
[----:B-1----:R-:W-:-:S04]  /*00c0*/  UISETP.NE.U32.AND UP0, UPT, UR4, URZ, UPT ;  /* 0x000000ff0400728c */ /* 0x002fc8000bf05070 */
[----:B------:R-:W-:-:S09]  /*00d0*/  UISETP.NE.AND.EX UP0, UPT, UR5, URZ, UPT, UP0 ;  /* 0x000000ff0500728c */ /* 0x000fd2000bf05300 */
[----:B------:R-:W-:Y:S05]  /*00e0*/  BRA.U !UP0, `(.L_x_1) ;  /* 0x0000000108147547 */ /* 0x000fea000b800000 */
[----:B------:R-:W1:Y:S01]  /*00f0*/  LDC.64 R40, c[0x0][0x888] ;  /* 0x00022200ff287b82 */ /* 0x000e620000000a00 */
[----:B------:R-:W1:Y:S02]  /*0100*/  LDCU.64 UR4, c[0x0][0x358] ;  /* 0x00006b00ff0477ac */ /* 0x000e640008000a00 */
[----:B-1----:R1:W5:Y:S01]  /*0110*/  LDG.E R40, desc[UR4][R40.64] ;  /* 0x0000000428287981 */ /* 0x002362000c1e1900 */
[----:B------:R-:W-:Y:S01]  /*0120*/  HFMA2 R74, -RZ, RZ, 0, 5.9604644775390625e-08 ;  /* 0x00000001ff4a7431 */ /* 0x000fe200000001ff */
[----:B------:R-:W-:Y:S05]  /*0130*/  BRA `(.L_x_0) ;  /* 0x00000000000c7947 */ /* 0x000fea0003800000 */
.L_x_1:
[----:B------:R-:W1:Y:S01]  /*0140*/  LDCU UR4, c[0x0][0x880] ;  /* 0x00011000ff0477ac */ /* 0x000e620008000800 */
[----:B------:R-:W-:Y:S01]  /*0150*/  HFMA2 R74, -RZ, RZ, 0, 5.9604644775390625e-08 ;  /* 0x00000001ff4a7431 */ /* 0x000fe200000001ff */
[----:B-1----:R-:W-:-:S07]  /*0160*/  MOV R40, UR4 ;  /* 0x0000000400287c02 */ /* 0x002fce0008000f00 */
.L_x_0:
[----:B------:R-:W2:Y:S02]  /*0170*/  LDCU.64 UR4, c[0x0][0x8b0] ;  /* 0x00011600ff0477ac */ /* 0x000ea40008000a00 */
[----:B--2---:R-:W-:-:S04]  /*0180*/  UISETP.NE.U32.AND UP0, UPT, UR4, URZ, UPT ;  /* 0x000000ff0400728c */ /* 0x004fc8000bf05070 */
[----:B------:R-:W-:-:S09]  /*0190*/  UISETP.NE.AND.EX UP0, UPT, UR5, URZ, UPT, UP0 ;  /* 0x000000ff0500728c */ /* 0x000fd2000bf05300 */
[----:B------:R-:W-:Y:S05]  /*01a0*/  BRA.U UP0, `(.L_x_2) ;  /* 0x0000000100287547 */ /* 0x000fea000b800000 */
[----:B------:R-:W2:Y:S02]  /*01b0*/  LDCU.64 UR4, c[0x0][0x8a8] ;  /* 0x00011500ff0477ac */ /* 0x000ea40008000a00 */
[----:B--2---:R-:W-:-:S04]  /*01c0*/  UISETP.NE.U32.AND UP0, UPT, UR4, URZ, UPT ;  /* 0x000000ff0400728c */ /* 0x004fc8000bf05070 */
[----:B------:R-:W-:-:S09]  /*01d0*/  UISETP.NE.AND.EX UP0, UPT, UR5, URZ, UPT, UP0 ;  /* 0x000000ff0500728c */ /* 0x000fd2000bf05300 */
[----:B------:R-:W-:Y:S05]  /*01e0*/  BRA.U !UP0, `(.L_x_3) ;  /* 0x0000000108107547 */ /* 0x000fea000b800000 */
[----:B------:R-:W2:Y:S01]  /*01f0*/  LDC.64 R38, c[0x0][0x8a8] ;  /* 0x00022a00ff267b82 */ /* 0x000ea20000000a00 */
[----:B------:R-:W2:Y:S02]  /*0200*/  LDCU.64 UR4, c[0x0][0x358] ;  /* 0x00006b00ff0477ac */ /* 0x000ea40008000a00 */
[----:B--2---:R2:W5:Y:S01]  /*0210*/  LDG.E R38, desc[UR4][R38.64] ;  /* 0x0000000426267981 */ /* 0x004562000c1e1900 */
[----:B------:R-:W-:Y:S05]  /*0220*/  BRA `(.L_x_2) ;  /* 0x0000000000087947 */ /* 0x000fea0003800000 */
.L_x_3:
[----:B------:R-:W2:Y:S02]  /*0230*/  LDCU UR4, c[0x0][0x8a0] ;  /* 0x00011400ff0477ac */ /* 0x000ea40008000800 */
[----:B--2---:R-:W-:Y:S02]  /*0240*/  MOV R38, UR4 ;  /* 0x0000000400267c02 */ /* 0x004fe40008000f00 */
.L_x_2:
[----:B------:R-:W-:Y:S01]  /*0250*/  IMAD.U32 R0, RZ, RZ, UR17 ;  /* 0x00000011ff007e24 */ /* 0x000fe2000f8e00ff */
[----:B------:R-:W-:Y:S04]  /*0260*/  BSSY.RECONVERGENT B0, `(.L_x_4) ;  /* 0x000000c000007945 */ /* 0x000fe80003800200 */
[C---:B------:R-:W-:Y:S02]  /*0270*/  ISETP.NE.OR P1, PT, R0.reuse, 0x1, !P3 ;  /* 0x000000010000780c */ /* 0x040fe40005f25670 */
[----:B------:R-:W-:-:S11]  /*0280*/  ISETP.NE.OR P0, PT, R0, 0x3, !P3 ;  /* 0x000000030000780c */ /* 0x000fd60005f05670 */
[----:B------:R-:W-:Y:S05]  /*0290*/  @P1 BRA `(.L_x_5) ;  /* 0x0000000000201947 */ /* 0x000fea0003800000 */
[----:B------:R-:W3:Y:S02]  /*02a0*/  LDCU.64 UR4, c[0x0][0x348] ;  /* 0x00006900ff0477ac */ /* 0x000ee40008000a00 */
[----:B---3--:R-:W-:Y:S02]  /*02b0*/  UIADD3 UR6, UP1, UPT, UR4, 0x80, URZ ;  /* 0x0000008004067890 */ /* 0x008fe4000ff3e0ff */
[----:B------:R-:W-:Y:S02]  /*02c0*/  UIADD3 UR4, UP0, UPT, UR4, 0x180, URZ ;  /* 0x0000018004047890 */ /* 0x000fe4000ff1e0ff */
[----:B------:R-:W-:Y:S02]  /*02d0*/  UIADD3.X UR7, UPT, UPT, URZ, UR5, URZ, UP1, !UPT ;  /* 0x00000005ff077290 */ /* 0x000fe40008ffe4ff */
[----:B------:R-:W-:-:S07]  /*02e0*/  UIADD3.X UR5, UPT, UPT, URZ, UR5, URZ, UP0, !UPT ;  /* 0x00000005ff057290 */ /* 0x000fce00087fe4ff */
[----:B------:R3:W-:Y:S02]  /*02f0*/  UTMACCTL.PF [UR6] ;  /* 0x00000000060079b9 */ /* 0x0007e40008040000 */
[----:B------:R3:W-:Y:S02]  /*0300*/  UTMACCTL.PF [UR4] ;  /* 0x00000000040079b9 */ /* 0x0007e40008040000 */
[----:B---3--:R-:W-:Y:S01]  /*0310*/  NOP ;  /* 0x0000000000007918 */ /* 0x008fe20000000000 */
.L_x_5:
[----:B------:R-:W-:Y:S05]  /*0320*/  BSYNC.RECONVERGENT B0 ;  /* 0x0000000000007941 */ /* 0x000fea0003800200 */
.L_x_4:
[----:B------:R-:W-:Y:S04]  /*0330*/  BSSY.RECONVERGENT B0, `(.L_x_6) ;  /* 0x000000a000007945 */ /* 0x000fe80003800200 */
        /* <DEDUP_REMOVED lines=9> */
.L_x_7:
[----:B------:R-:W-:Y:S05]  /*03d0*/  BSYNC.RECONVERGENT B0 ;  /* 0x0000000000007941 */ /* 0x000fea0003800200 */
.L_x_6:
[----:B------:R-:W3:Y:S01]  /*03e0*/  LDCU.64 UR4, c[0x0][0x888] ;  /* 0x00011100ff0477ac */ /* 0x000ee20008000a00 */
[----:B------:R-:W-:Y:S02]  /*03f0*/  UISETP.EQ.U32.AND UP1, UPT, UR8, URZ, UPT ;  /* 0x000000ff0800728c */ /* 0x000fe4000bf22070 */
[----:B------:R-:W-:Y:S02]  /*0400*/  UPLOP3.LUT UP3, UPT, UPT, UPT, UPT, 0x80, 0x8 ;  /* 0x000000000008789c */ /* 0x000fe40003f6f070 */
[----:B---3--:R-:W-:-:S04]  /*0410*/  UISETP.NE.U32.AND UP0, UPT, UR4, URZ, UPT ;  /* 0x000000ff0400728c */ /* 0x008fc8000bf05070 */
[----:B------:R-:W-:-:S04]  /*0420*/  UISETP.NE.AND.EX UP0, UPT, UR5, URZ, UPT, UP0 ;  /* 0x000000ff0500728c */ /* 0x000fc8000bf05300 */
[----:B------:R-:W-:-:S04]  /*0430*/  UISETP.EQ.OR.EX UP2, UPT, UR9, URZ, !UP0, UP1 ;  /* 0x000000ff0900728c */ /* 0x000fc8000c742710 */
[----:B------:R-:W-:-:S06]  /*0440*/  UP2UR UR4, UPR, URZ, 0x4 ;  /* 0x00000004ff047883 */ /* 0x000fcc0008000000 */
[----:B------:R-:W-:Y:S01]  /*0450*/  MOV R78, UR4 ;  /* 0x00000004004e7c02 */ /* 0x000fe20008000f00 */
[----:B------:R-:W-:Y:S06]  /*0460*/  BRA.U !UP2, `(.L_x_8) ;  /* 0x000000010a207547 */ /* 0x000fec000b800000 */
[----:B-----5:R-:W-:Y:S01]  /*0470*/  R2UR UR5, R40 ;  /* 0x00000000280572ca */ /* 0x020fe200000e0000 */
[----:B------:R-:W-:Y:S02]  /*0480*/  UISETP.NE.U32.AND UP1, UPT, UR8, URZ, UPT ;  /* 0x000000ff0800728c */ /* 0x000fe4000bf25070 */
[----:B------:R-:W-:Y:S02]  /*0490*/  USEL UR4, URZ, 0xffffffff, UP0 ;  /* 0xffffffffff047887 */ /* 0x000fe40008000000 */
[----:B------:R-:W-:-:S08]  /*04a0*/  UISETP.NE.AND.EX UP1, UPT, UR9, URZ, UPT, UP1 ;  /* 0x000000ff0900728c */ /* 0x000fd0000bf25310 */
[----:B------:R-:W-:-:S04]  /*04b0*/  UISETP.NE.AND UP0, UPT, UR5, URZ, UPT ;  /* 0x000000ff0500728c */ /* 0x000fc8000bf05270 */
[----:B------:R-:W-:-:S04]  /*04c0*/  @!UP1 USEL UR4, URZ, 0xffffffff, UP0 ;  /* 0xffffffffff049887 */ /* 0x000fc80008000000 */
[----:B------:R-:W-:-:S04]  /*04d0*/  ULOP3.LUT UR4, UR4, 0x1, URZ, 0xc0, !UPT ;  /* 0x0000000104047892 */ /* 0x000fc8000f8ec0ff */
[----:B------:R-:W-:-:S11]  /*04e0*/  UISETP.NE.U32.AND UP3, UPT, UR4, 0x1, UPT ;  /* 0x000000010400788c */ /* 0x000fd6000bf65070 */
.L_x_8:
[----:B------:R-:W3:Y:S01]  /*04f0*/  SHFL.IDX PT, R2, R75, RZ, 0x1f ;  /* 0x00001fff4b027589 */ /* 0x000ee200000e0000 */
[----:B------:R-:W-:-:S04]  /*0500*/  UISETP.NE.AND UP0, UPT, UR17, 0x2, UPT ;  /* 0x000000021100788c */ /* 0x000fc8000bf05270 */
[----:B------:R-:W-:Y:S01]  /*0510*/  USEL UR46, URZ, 0x1, UP0 ;  /* 0x00000001ff2e7887 */ /* 0x000fe20008000000 */
[----:B---3--:R-:W-:-:S13]  /*0520*/  ISETP.NE.AND P0, PT, R2, RZ, PT ;  /* 0x000000ff0200720c */ /* 0x008fda0003f05270 */
[----:B------:R-:W-:Y:S05]  /*0530*/  @P0 BRA `(.L_x_9) ;  /* 0x0000000000580947 */ /* 0x000fea0003800000 */
[----:B------:R-:W3:Y:S01]  /*0540*/  S2UR UR4, SR_CgaCtaId ;  /* 0x00000000000479c3 */ /* 0x000ee20000008800 */
[----:B------:R-:W-:Y:S01]  /*0550*/  UMOV UR5, 0x400 ;  /* 0x0000040000057882 */ /* 0x000fe20000000000 */
[----:B------:R-:W-:Y:S01]  /*0560*/  UMOV UR8, 0x1 ;  /* 0x0000000100087882 */ /* 0x000fe20000000000 */
[----:B------:R-:W-:Y:S01]  /*0570*/  UMOV UR6, 0x3 ;  /* 0x0000000300067882 */ /* 0x000fe20000000000 */
[----:B------:R-:W-:-:S04]  /*0580*/  UIADD3 UR8, UPT, UPT, -UR8, 0x100000, URZ ;  /* 0x0010000008087890 */ /* 0x000fc8000fffe1ff */
[----:B------:R-:W-:Y:S02]  /*0590*/  USHF.L.U32 UR9, UR8, 0xb, URZ ;  /* 0x0000000b08097899 */ /* 0x000fe400080006ff */
[----:B------:R-:W-:Y:S02]  /*05a0*/  USHF.L.U32 UR8, UR8, 0x1, URZ ;  /* 0x0000000108087899 */ /* 0x000fe400080006ff */
[----:B------:R-:W-:-:S04]  /*05b0*/  UIADD3 UR6, UPT, UPT, -UR6, 0x100000, URZ ;  /* 0x0010000006067890 */ /* 0x000fc8000fffe1ff */
[----:B------:R-:W-:Y:S02]  /*05c0*/  USHF.L.U32 UR7, UR6, 0xb, URZ ;  /* 0x0000000b06077899 */ /* 0x000fe400080006ff */
[----:B------:R-:W-:Y:S01]  /*05d0*/  USHF.L.U32 UR6, UR6, 0x1, URZ ;  /* 0x0000000106067899 */ /* 0x000fe200080006ff */
[----:B------:R-:W-:Y:S01]  /*05e0*/  ELECT P0, URZ, PT ;  /* 0x0000000000ff782f */ /* 0x000fe20003800000 */
[----:B---3--:R-:W-:Y:S01]  /*05f0*/  ULEA UR4, UR4, UR5, 0x18 ;  /* 0x0000000504047291 */ /* 0x008fe2000f8ec0ff */
[----:B------:R-:W3:Y:S11]  /*0600*/  FENCE.VIEW.ASYNC.S ;  /* 0x00000000000073c6 */ /* 0x000ef60000000000 */
[----:B---3--:R3:W4:Y:S01]  /*0610*/  SYNCS.EXCH.64 URZ, [UR4], UR8 ;  /* 0x0000000804ff75b2 */ /* 0x0087220008000100 */
[----:B------:R3:W1:Y:S01]  /*0620*/  SYNCS.EXCH.64 URZ, [UR4+0x20], UR6 ;  /* 0x0000200604ff75b2 */ /* 0x0006620008000100 */
[----:B------:R3:W1:Y:S01]  /*0630*/  SYNCS.EXCH.64 URZ, [UR4+0x8], UR8 ;  /* 0x0000080804ff75b2 */ /* 0x0006620008000100 */
[----:B------:R3:W1:Y:S01]  /*0640*/  SYNCS.EXCH.64 URZ, [UR4+0x28], UR6 ;  /* 0x0000280604ff75b2 */ /* 0x0006620008000100 */
[----:B------:R3:W1:Y:S01]  /*0650*/  SYNCS.EXCH.64 URZ, [UR4+0x10], UR8 ;  /* 0x0000100804ff75b2 */ /* 0x0006620008000100 */
[----:B------:R3:W1:Y:S01]  /*0660*/  SYNCS.EXCH.64 URZ, [UR4+0x30], UR6 ;  /* 0x0000300604ff75b2 */ /* 0x0006620008000100 */
[----:B------:R3:W1:Y:S01]  /*0670*/  SYNCS.EXCH.64 URZ, [UR4+0x18], UR8 ;  /* 0x0000180804ff75b2 */ /* 0x0006620008000100 */
[----:B------:R3:W1:Y:S01]  /*0680*/  SYNCS.EXCH.64 URZ, [UR4+0x38], UR6 ;  /* 0x0000380604ff75b2 */ /* 0x0006620008000100 */
[----:B------:R-:W-:Y:S01]  /*0690*/  NOP ;  /* 0x0000000000007918 */ /* 0x000fe20000000000 */
.L_x_9:
[----:B------:R-:W2:Y:S01]  /*06a0*/  SHFL.IDX PT, R2, R75, RZ, 0x1f ;  /* 0x00001fff4b027589 */ /* 0x000ea200000e0000 */
[----:B------:R-:W-:Y:S01]  /*06b0*/  NOP ;  /* 0x0000000000007918 */ /* 0x000fe20000000000 */
[----:B--2---:R-:W-:-:S13]  /*06c0*/  ISETP.NE.AND P0, PT, R2, 0x1, PT ;  /* 0x000000010200780c */ /* 0x004fda0003f05270 */
[----:B------:R-:W-:Y:S05]  /*06d0*/  @P0 BRA `(.L_x_10) ;  /* 0x0000000000580947 */ /* 0x000fea0003800000 */
[----:B---3--:R-:W2:Y:S01]  /*06e0*/  S2UR UR4, SR_CgaCtaId ;  /* 0x00000000000479c3 */ /* 0x008ea20000008800 */
        /* <DEDUP_REMOVED lines=10> */
[----:B--2---:R-:W-:Y:S01]  /*0790*/  ULEA UR4, UR4, UR5, 0x18 ;  /* 0x0000000504047291 */ /* 0x004fe2000f8ec0ff */
[----:B------:R-:W2:Y:S11]  /*07a0*/  FENCE.VIEW.ASYNC.S ;  /* 0x00000000000073c6 */ /* 0x000eb60000000000 */
[----:B--2---:R2:W3:Y:S01]  /*07b0*/  SYNCS.EXCH.64 URZ, [UR4+0x40], UR8 ;  /* 0x0000400804ff75b2 */ /* 0x0044e20008000100 */
        /* <DEDUP_REMOVED lines=8> */
.L_x_10:
[----:B------:R-:W4:Y:S01]  /*0840*/  SHFL.IDX PT, R2, R75, RZ, 0x1f ;  /* 0x00001fff4b027589 */ /* 0x000f2200000e0000 */
[----:B------:R-:W-:Y:S01]  /*0850*/  NOP ;  /* 0x0000000000007918 */ /* 0x000fe20000000000 */
[----:B----4-:R-:W-:-:S13]  /*0860*/  ISETP.NE.AND P0, PT, R2, 0x3, PT ;  /* 0x000000030200780c */ /* 0x010fda0003f05270 */
[----:B------:R-:W-:Y:S05]  /*0870*/  @P0 BRA `(.L_x_11) ;  /* 0x0000000000300947 */ /* 0x000fea0003800000 */
[----:B--23--:R-:W2:Y:S01]  /*0880*/  S2UR UR4, SR_CgaCtaId ;  /* 0x00000000000479c3 */ /* 0x00cea20000008800 */
[----:B------:R-:W-:Y:S01]  /*0890*/  UMOV UR6, 0x400 ;  /* 0x0000040000067882 */ /* 0x000fe20000000000 */
[----:B------:R-:W-:Y:S01]  /*08a0*/  UMOV UR5, 0x20 ;  /* 0x0000002000057882 */ /* 0x000fe20000000000 */
[----:B------:R-:W-:Y:S01]  /*08b0*/  ELECT P0, URZ, PT ;  /* 0x0000000000ff782f */ /* 0x000fe20003800000 */
[----:B--2---:R-:W-:Y:S02]  /*08c0*/  ULEA UR6, UR4, UR6, 0x18 ;  /* 0x0000000604067291 */ /* 0x004fe4000f8ec0ff */
[----:B------:R-:W-:-:S04]  /*08d0*/  UIADD3 UR4, UPT, UPT, -UR5, 0x100000, URZ ;  /* 0x0010000005047890 */ /* 0x000fc8000fffe1ff */
[----:B------:R-:W-:Y:S02]  /*08e0*/  USHF.L.U32 UR5, UR4, 0xb, URZ ;  /* 0x0000000b04057899 */ /* 0x000fe400080006ff */
[----:B------:R-:W-:Y:S01]  /*08f0*/  USHF.L.U32 UR4, UR4, 0x1, URZ ;  /* 0x0000000104047899 */ /* 0x000fe200080006ff */
[----:B------:R-:W2:Y:S11]  /*0900*/  FENCE.VIEW.ASYNC.S ;  /* 0x00000000000073c6 */ /* 0x000eb60000000000 */
[----:B--2---:R4:W2:Y:S01]  /*0910*/  SYNCS.EXCH.64 URZ, [UR6+0x80], UR4 ;  /* 0x0000800406ff75b2 */ /* 0x0048a20008000100 */
[----:B------:R4:W3:Y:S02]  /*0920*/  SYNCS.EXCH.64 URZ, [UR6+0x88], UR4 ;  /* 0x0000880406ff75b2 */ /* 0x0008e40008000100 */
[----:B----4-:R-:W-:Y:S01]  /*0930*/  NOP ;  /* 0x0000000000007918 */ /* 0x010fe20000000000 */
.L_x_11:
[----:B------:R-:W4:Y:S01]  /*0940*/  SHFL.IDX PT, R2, R75, RZ, 0x1f ;  /* 0x00001fff4b027589 */ /* 0x000f2200000e0000 */
[----:B------:R-:W-:Y:S01]  /*0950*/  NOP ;  /* 0x0000000000007918 */ /* 0x000fe20000000000 */
[----:B----4-:R-:W-:-:S13]  /*0960*/  ISETP.NE.AND P0, PT, R2, 0x4, PT ;  /* 0x000000040200780c */ /* 0x010fda0003f05270 */
[----:B------:R-:W-:Y:S05]  /*0970*/  @P0 BRA `(.L_x_12) ;  /* 0x00000000004c0947 */ /* 0x000fea0003800000 */
[----:B--23--:R-:W2:Y:S01]  /*0980*/  S2UR UR6, SR_CgaCtaId ;  /* 0x00000000000679c3 */ /* 0x00cea20000008800 */
[----:B------:R-:W-:Y:S01]  /*0990*/  UMOV UR4, 0x3a0 ;  /* 0x000003a000047882 */ /* 0x000fe20000000000 */
[----:B------:R-:W-:Y:S01]  /*09a0*/  UMOV UR5, 0x400 ;  /* 0x0000040000057882 */ /* 0x000fe20000000000 */
[----:B------:R-:W-:Y:S01]  /*09b0*/  USEL UR4, UR4, 0x320, UP3 ;  /* 0x0000032004047887 */ /* 0x000fe20009800000 */
[----:B------:R-:W-:Y:S01]  /*09c0*/  UMOV UR8, 0x1 ;  /* 0x0000000100087882 */ /* 0x000fe20000000000 */
[----:B------:R-:W-:Y:S01]  /*09d0*/  ELECT P0, URZ, PT ;  /* 0x0000000000ff782f */ /* 0x000fe20003800000 */
[----:B------:R-:W-:-:S04]  /*09e0*/  UIADD3 UR8, UPT, UPT, -UR8, 0x100000, URZ ;  /* 0x0010000008087890 */ /* 0x000fc8000fffe1ff */
[----:B------:R-:W-:Y:S02]  /*09f0*/  USHF.L.U32 UR9, UR8, 0xb, URZ ;  /* 0x0000000b08097899 */ /* 0x000fe400080006ff */
[----:B------:R-:W-:Y:S02]  /*0a00*/  USHF.L.U32 UR8, UR8, 0x1, URZ ;  /* 0x0000000108087899 */ /* 0x000fe400080006ff */
[----:B--2---:R-:W-:Y:S02]  /*0a10*/  ULEA UR6, UR6, UR5, 0x18 ;  /* 0x0000000506067291 */ /* 0x004fe4000f8ec0ff */
[----:B------:R-:W-:-:S04]  /*0a20*/  UIADD3 UR4, UPT, UPT, -UR4, 0x100000, URZ ;  /* 0x0010000004047890 */ /* 0x000fc8000fffe1ff */
[----:B------:R-:W-:Y:S02]  /*0a30*/  USHF.L.U32 UR5, UR4, 0xb, URZ ;  /* 0x0000000b04057899 */ /* 0x000fe400080006ff */
[----:B------:R-:W-:Y:S01]  /*0a40*/  USHF.L.U32 UR4, UR4, 0x1, URZ ;  /* 0x0000000104047899 */ /* 0x000fe200080006ff */
[----:B------:R-:W2:Y:S03]  /*0a50*/  FENCE.VIEW.ASYNC.S ;  /* 0x00000000000073c6 */ /* 0x000ea60000000000 */
[----:B--2---:R4:W2:Y:S08]  /*0a60*/  SYNCS.EXCH.64 URZ, [UR6+0x90], UR8 ;  /* 0x0000900806ff75b2 */ /* 0x0048b00008000100 */
[----:B------:R4:W3:Y:S01]  /*0a70*/  SYNCS.EXCH.64 URZ, [UR6+0xa0], UR4 ;  /* 0x0000a00406ff75b2 */ /* 0x0008e20008000100 */
[----:B------:R4:W1:Y:S01]  /*0a80*/  SYNCS.EXCH.64 URZ, [UR6+0x98], UR8 ;  /* 0x0000980806ff75b2 */ /* 0x0008620008000100 */
[----:B------:R4:W1:Y:S02]  /*0a90*/  SYNCS.EXCH.64 URZ, [UR6+0xa8], UR4 ;  /* 0x0000a80406ff75b2 */ /* 0x0008640008000100 */
[----:B----4-:R-:W-:Y:S01]  /*0aa0*/  NOP ;  /* 0x0000000000007918 */ /* 0x010fe20000000000 */
.L_x_12:
[----:B------:R-:W4:Y:S01]  /*0ab0*/  SHFL.IDX PT, R2, R75, RZ, 0x1f ;  /* 0x00001fff4b027589 */ /* 0x000f2200000e0000 */
[----:B------:R-:W-:Y:S01]  /*0ac0*/  NOP ;  /* 0x0000000000007918 */ /* 0x000fe20000000000 */
[----:B----4-:R-:W-:-:S13]  /*0ad0*/  ISETP.NE.AND P0, PT, R2, 0x5, PT ;  /* 0x000000050200780c */ /* 0x010fda0003f05270 */
[----:B------:R-:W-:Y:S05]  /*0ae0*/  @P0 BRA `(.L_x_13) ;  /* 0x0000000000580947 */ /* 0x000fea0003800000 */
[----:B--23--:R-:W2:Y:S01]  /*0af0*/  S2UR UR4, SR_CgaCtaId ;  /* 0x00000000000479c3 */ /* 0x00cea20000008800 */
        /* <DEDUP_REMOVED lines=12> */
[----:B--2---:R4:W2:Y:S01]  /*0bc0*/  SYNCS.EXCH.64 URZ, [UR4+0xb0], UR8 ;  /* 0x0000b00804ff75b2 */ /* 0x0048a20008000100 */
[----:B------:R4:W3:Y:S01]  /*0bd0*/  SYNCS.EXCH.64 URZ, [UR4+0xd0], UR6 ;  /* 0x0000d00604ff75b2 */ /* 0x0008e20008000100 */
[----:B------:R4:W1:Y:S01]  /*0be0*/  SYNCS.EXCH.64 URZ, [UR4+0xb8], UR8 ;  /* 0x0000b80804ff75b2 */ /* 0x0008620008000100 */
[----:B------:R4:W1:Y:S01]  /*0bf0*/  SYNCS.EXCH.64 URZ, [UR4+0xd8], UR6 ;  /* 0x0000d80604ff75b2 */ /* 0x0008620008000100 */
[----:B------:R4:W1:Y:S01]  /*0c00*/  SYNCS.EXCH.64 URZ, [UR4+0xc0], UR8 ;  /* 0x0000c00804ff75b2 */ /* 0x0008620008000100 */
[----:B------:R4:W1:Y:S01]  /*0c10*/  SYNCS.EXCH.64 URZ, [UR4+0xe0], UR6 ;  /* 0x0000e00604ff75b2 */ /* 0x0008620008000100 */
[----:B------:R4:W1:Y:S01]  /*0c20*/  SYNCS.EXCH.64 URZ, [UR4+0xc8], UR8 ;  /* 0x0000c80804ff75b2 */ /* 0x0008620008000100 */
[----:B------:R4:W1:Y:S02]  /*0c30*/  SYNCS.EXCH.64 URZ, [UR4+0xe8], UR6 ;  /* 0x0000e80604ff75b2 */ /* 0x0008640008000100 */
[----:B----4-:R-:W-:Y:S01]  /*0c40*/  NOP ;  /* 0x0000000000007918 */ /* 0x010fe20000000000 */
.L_x_13:
[----:B------:R-:W4:Y:S01]  /*0c50*/  SHFL.IDX PT, R2, R75, RZ, 0x1f ;  /* 0x00001fff4b027589 */ /* 0x000f2200000e0000 */
[----:B------:R-:W1:Y:S01]  /*0c60*/  S2UR UR45, SR_CgaCtaId ;  /* 0x00000000002d79c3 */ /* 0x000e620000008800 */
[----:B------:R-:W-:Y:S01]  /*0c70*/  NOP ;  /* 0x0000000000007918 */ /* 0x000fe20000000000 */
[----:B----4-:R-:W-:-:S13]  /*0c80*/  ISETP.NE.AND P0, PT, R2, 0x3, PT ;  /* 0x000000030200780c */ /* 0x010fda0003f05270 */
[----:B-1----:R-:W-:Y:S05]  /*0c90*/  @P0 BRA `(.L_x_14) ;  /* 0x0000000000340947 */ /* 0x002fea0003800000 */
[----:B--23--:R-:W-:Y:S01]  /*0ca0*/  UMOV UR4, 0x400 ;  /* 0x0000040000047882 */ /* 0x00cfe20000000000 */
[----:B------:R-:W-:Y:S01]  /*0cb0*/  UMOV UR6, 0x20 ;  /* 0x0000002000067882 */ /* 0x000fe20000000000 */
[----:B------:R-:W-:Y:S02]  /*0cc0*/  ULEA UR4, UR45, UR4, 0x18 ;  /* 0x000000042d047291 */ /* 0x000fe4000f8ec0ff */
[----:B------:R-:W-:-:S04]  /*0cd0*/  UIADD3 UR6, UPT, UPT, -UR6, 0x100000, URZ ;  /* 0x0010000006067890 */ /* 0x000fc8000fffe1ff */
[----:B------:R-:W-:Y:S02]  /*0ce0*/  USHF.L.U32 UR7, UR6, 0xb, URZ ;  /* 0x0000000b06077899 */ /* 0x000fe400080006ff */
[----:B------:R-:W-:Y:S01]  /*0cf0*/  USHF.L.U32 UR6, UR6, 0x1, URZ ;  /* 0x0000000106067899 */ /* 0x000fe200080006ff */
[----:B------:R-:W-:Y:S01]  /*0d00*/  ELECT P0, URZ, PT ;  /* 0x0000000000ff782f */ /* 0x000fe20003800000 */
[----:B------:R-:W1:Y:S10]  /*0d10*/  FENCE.VIEW.ASYNC.S ;  /* 0x00000000000073c6 */ /* 0x000e740000000000 */
[----:B-1----:R1:W4:Y:S01]  /*0d20*/  SYNCS.EXCH.64 URZ, [UR4+0xf0], UR6 ;  /* 0x0000f00604ff75b2 */ /* 0x0023220008000100 */
[----:B------:R1:W2:Y:S01]  /*0d30*/  SYNCS.EXCH.64 URZ, [UR4+0x100], UR6 ;  /* 0x0001000604ff75b2 */ /* 0x0002a20008000100 */
[----:B------:R1:W3:Y:S01]  /*0d40*/  SYNCS.EXCH.64 URZ, [UR4+0xf8], UR6 ;  /* 0x0000f80604ff75b2 */ /* 0x0002e20008000100 */
[----:B------:R1:W1:Y:S01]  /*0d50*/  SYNCS.EXCH.64 URZ, [UR4+0x108], UR6 ;  /* 0x0001080604ff75b2 */ /* 0x0002620008000100 */
[----:B------:R-:W-:Y:S01]  /*0d60*/  NOP ;  /* 0x0000000000007918 */ /* 0x000fe20000000000 */
.L_x_14:
[----:B-123--:R-:W1:Y:S01]  /*0d70*/  LDCU UR4, c[0x0][0x36c] ;  /* 0x00006d80ff0477ac */ /* 0x00ee620008000800 */
[----:B------:R-:W-:Y:S01]  /*0d80*/  ISETP.NE.OR P3, PT, R0, 0x2, !P3 ;  /* 0x000000020000780c */ /* 0x000fe20005f65670 */
[----:B------:R-:W-:Y:S01]  /*0d90*/  NOP ;  /* 0x0000000000007918 */ /* 0x000fe20000000000 */
[----:B------:R-:W-:Y:S01]  /*0da0*/  LOP3.LUT R0, R85, 0x1f, RZ, 0xc0, !PT ;  /* 0x0000001f55007812 */ /* 0x000fe200078ec0ff */
[----:B------:R-:W-:Y:S02]  /*0db0*/  UISETP.NE.AND UP4, UPT, UR17, URZ, UPT ;  /* 0x000000ff1100728c */ /* 0x000fe4000bf85270 */
[----:B-1----:R-:W-:-:S09]  /*0dc0*/  UISETP.EQ.U32.AND UP5, UPT, UR4, 0x1, UPT ;  /* 0x000000010400788c */ /* 0x002fd2000bfa2070 */
[----:B------:R-:W-:Y:S05]  /*0dd0*/  BRA.U !UP5, `(.L_x_15) ;  /* 0x000000010d087547 */ /* 0x000fea000b800000 */
[----:B----4-:R-:W-:Y:S01]  /*0de0*/  UCGABAR_ARV ;  /* 0x00000000000079c7 */ /* 0x010fe20008000000 */
[----:B------:R-:W-:Y:S05]  /*0df0*/  BRA `(.L_x_16) ;  /* 0x0000000000047947 */ /* 0x000fea0003800000 */
.L_x_15:
[----:B----4-:R-:W-:Y:S01]  /*0e00*/  NOP ;  /* 0x0000000000007918 */ /* 0x010fe20000000000 */
.L_x_16:
[----:B------:R-:W1:Y:S01]  /*0e10*/  S2UR UR16, SR_CTAID.X ;  /* 0x00000000001079c3 */ /* 0x000e620000002500 */
[----:B------:R-:W-:-:S05]  /*0e20*/  CS2R.32 R77, SR_CgaSize ;  /* 0x00000000004d7805 */ /* 0x000fca0000008a00 */
[----:B------:R-:W-:-:S05]  /*0e30*/  IMAD R77, R77, -0xa0, RZ ;  /* 0xffffff604d4d7824 */ /* 0x000fca00078e02ff */
[----:B------:R-:W-:-:S14]  /*0e40*/  R2UR UR5, R77 ;  /* 0x000000004d0572ca */ /* 0x000fdc00000e0000 */
[----:B------:R-:W2:Y:S01]  /*0e50*/  LDCU UR5, c[0x0][UR5+0x2b0] ;  /* 0x00005600050577ac */ /* 0x000ea20008000800 */
[----:B------:R-:W-:-:S05]  /*0e60*/  CS2R.32 R77, SR_CgaSize ;  /* 0x00000000004d7805 */ /* 0x000fca0000008a00 */
[----:B------:R-:W-:-:S05]  /*0e70*/  IMAD R77, R77, -0xa0, RZ ;  /* 0xffffff604d4d7824 */ /* 0x000fca00078e02ff */
[----:B------:R-:W-:-:S14]  /*0e80*/  R2UR UR4, R77 ;  /* 0x000000004d0472ca */ /* 0x000fdc00000e0000 */
[----:B------:R-:W3:Y:S01]  /*0e90*/  LDCU UR4, c[0x0][UR4+0x2b4] ;  /* 0x00005680040477ac */ /* 0x000ee20008000800 */
[----:B------:R-:W4:Y:S01]  /*0ea0*/  S2UR UR20, SR_CTAID.Y ;  /* 0x00000000001479c3 */ /* 0x000f220000002600 */
[----:B------:R-:W-:-:S05]  /*0eb0*/  CS2R.32 R77, SR_CgaSize ;  /* 0x00000000004d7805 */ /* 0x000fca0000008a00 */
[----:B------:R-:W-:-:S05]  /*0ec0*/  IMAD R77, R77, -0xa0, RZ ;  /* 0xffffff604d4d7824 */ /* 0x000fca00078e02ff */
[----:B------:R-:W-:-:S14]  /*0ed0*/  R2UR UR7, R77 ;  /* 0x000000004d0772ca */ /* 0x000fdc00000e0000 */
[----:B------:R-:W3:Y:S01]  /*0ee0*/  LDCU UR7, c[0x0][UR7+0x2a0] ;  /* 0x00005400070777ac */ /* 0x000ee20008000800 */
[----:B------:R-:W-:-:S05]  /*0ef0*/  CS2R.32 R77, SR_CgaSize ;  /* 0x00000000004d7805 */ /* 0x000fca0000008a00 */
[----:B------:R-:W-:-:S05]  /*0f00*/  IMAD R77, R77, -0xa0, RZ ;  /* 0xffffff604d4d7824 */ /* 0x000fca00078e02ff */
[----:B------:R-:W-:-:S14]  /*0f10*/  R2UR UR8, R77 ;  /* 0x000000004d0872ca */ /* 0x000fdc00000e0000 */
[----:B------:R-:W3:Y:S01]  /*0f20*/  LDCU UR8, c[0x0][UR8+0x2a4] ;  /* 0x00005480080877ac */ /* 0x000ee20008000800 */
[----:B------:R-:W-:Y:S02]  /*0f30*/  ULOP3.LUT UR47, UR45, 0x1, URZ, 0xc0, !UPT ;  /* 0x000000012d2f7892 */ /* 0x000fe4000f8ec0ff */
[----:B------:R-:W-:Y:S02]  /*0f40*/  USHF.R.U32.HI UR32, URZ, 0x1, UR45 ;  /* 0x00000001ff207899 */ /* 0x000fe4000801162d */
[----:B------:R-:W-:Y:S02]  /*0f50*/  UISETP.GT.U32.AND UP1, UPT, UR47, 0xffff, UPT ;  /* 0x0000ffff2f00788c */ /* 0x000fe4000bf24070 */
[----:B------:R-:W-:Y:S01]  /*0f60*/  USHF.L.U32 UR28, UR45, 0xb, URZ ;  /* 0x0000000b2d1c7899 */ /* 0x000fe200080006ff */
[----:B-1----:R-:W-:Y:S01]  /*0f70*/  I2FP.F32.U32 R3, UR16 ;  /* 0x0000001000037c45 */ /* 0x002fe20008201000 */
[----:B------:R-:W1:Y:S04]  /*0f80*/  LDCU UR21, c[0x0][0xb24] ;  /* 0x00016480ff1577ac */ /* 0x000e680008000800 */
[----:B--2---:R-:W-:Y:S01]  /*0f90*/  FMUL R3, R3, UR5 ;  /* 0x0000000503037c20 */ /* 0x004fe20008400000 */
[----:B------:R-:W2:Y:S01]  /*0fa0*/  LDCU UR42, c[0x0][0xb24] ;  /* 0x00016480ff2a77ac */ /* 0x000ea20008000800 */
[----:B----4-:R-:W-:Y:S01]  /*0fb0*/  I2FP.F32.U32 R2, UR20 ;  /* 0x0000001400027c45 */ /* 0x010fe20008201000 */
[----:B------:R-:W4:Y:S03]  /*0fc0*/  LDCU UR31, c[0x0][0xb30] ;  /* 0x00016600ff1f77ac */ /* 0x000f260008000800 */
[----:B------:R-:W1:Y:S01]  /*0fd0*/  F2I.U32.TRUNC.NTZ R3, R3 ;  /* 0x0000000300037305 */ /* 0x000e62000020f000 */
[----:B---3--:R-:W-:Y:S01]  /*0fe0*/  FMUL R2, R2, UR4 ;  /* 0x0000000402027c20 */ /* 0x008fe20008400000 */
[----:B------:R-:W-:-:S02]  /*0ff0*/  ULOP3.LUT UR4, UR45, 0x2, URZ, 0xc0, !UPT ;  /* 0x000000022d047892 */ /* 0x000fc4000f8ec0ff */
[----:B------:R-:W-:Y:S02]  /*1000*/  USHF.L.U32 UR29, UR45, 0xe, URZ ;  /* 0x0000000e2d1d7899 */ /* 0x000fe400080006ff */
[----:B------:R-:W-:Y:S02]  /*1010*/  UISETP.GT.U32.AND UP0, UPT, UR4, 0xffff, UPT ;  /* 0x0000ffff0400788c */ /* 0x000fe4000bf04070 */
[----:B------:R-:W3:Y:S01]  /*1020*/  F2I.U32.TRUNC.NTZ R2, R2 ;  /* 0x0000000200027305 */ /* 0x000ee2000020f000 */
[----:B------:R-:W-:Y:S01]  /*1030*/  UMOV UR34, 0x5 ;  /* 0x0000000500227882 */ /* 0x000fe20000000000 */
[----:B------:R-:W-:Y:S02]  /*1040*/  USEL UR27, UR47, 0xffff, !UP1 ;  /* 0x0000ffff2f1b7887 */ /* 0x000fe4000c800000 */
[----:B------:R-:W-:Y:S01]  /*1050*/  USEL UR26, UR4, 0xffff, !UP0 ;  /* 0x0000ffff041a7887 */ /* 0x000fe2000c000000 */
[----:B-1----:R-:W-:Y:S02]  /*1060*/  R2UR UR5, R3 ;  /* 0x00000000030572ca */ /* 0x002fe400000e0000 */
[----:B---3--:R-:W-:-:S02]  /*1070*/  R2UR UR6, R2 ;  /* 0x00000000020672ca */ /* 0x008fc400000e0000 */
[----:B------:R-:W-:-:S09]  /*1080*/  PRMT R2, RZ, 0x7610, R2 ;  /* 0x00007610ff027816 */ /* 0x000fd20000000002 */
[----:B------:R-:W-:-:S04]  /*1090*/  UIADD3 UR5, UPT, UPT, -UR5, URZ, URZ ;  /* 0x000000ff05057290 */ /* 0x000fc8000fffe1ff */
[----:B------:R-:W-:Y:S02]  /*10a0*/  UIMAD UR5, UR7, UR5, UR16 ;  /* 0x00000005070572a4 */ /* 0x000fe4000f8e0210 */
[----:B------:R-:W-:-:S04]  /*10b0*/  UIADD3 UR4, UPT, UPT, -UR6, URZ, URZ ;  /* 0x000000ff06047290 */ /* 0x000fc8000fffe1ff */
[----:B------:R-:W-:Y:S01]  /*10c0*/  IMAD.U32 R77, RZ, RZ, UR5 ;  /* 0x00000005ff4d7e24 */ /* 0x000fe2000f8e00ff */
[----:B------:R-:W-:-:S06]  /*10d0*/  UIMAD UR4, UR8, UR4, UR20 ;  /* 0x00000004080472a4 */ /* 0x000fcc000f8e0214 */
[----:B------:R-:W-:Y:S01]  /*10e0*/  IMAD.U32 R76, RZ, RZ, UR4 ;  /* 0x00000004ff4c7e24 */ /* 0x000fe2000f8e00ff */
[----:B--2-4-:R-:W-:Y:S06]  /*10f0*/  BRA.U UP4, `(.L_x_17) ;  /* 0x0000000104447547 */ /* 0x014fec000b800000 */
[----:B------:R-:W-:Y:S02]  /*1100*/  R2UR UR4, R76 ;  /* 0x000000004c0472ca */ /* 0x000fe400000e0000 */
[----:B------:R-:W-:-:S11]  /*1110*/  R2UR UR6, R77 ;  /* 0x000000004d0672ca */ /* 0x000fd600000e0000 */
[----:B------:R-:W-:Y:S02]  /*1120*/  UISETP.NE.AND UP0, UPT, UR4, URZ, UPT ;  /* 0x000000ff0400728c */ /* 0x000fe4000bf05270 */
[----:B------:R-:W-:Y:S02]  /*1130*/  UISETP.NE.AND UP1, UPT, UR4, 0x1, UPT ;  /* 0x000000010400788c */ /* 0x000fe4000bf25270 */
[----:B------:R-:W-:Y:S02]  /*1140*/  UISETP.NE.AND UP2, UPT, UR6, URZ, UP0 ;  /* 0x000000ff0600728c */ /* 0x000fe40008745270 */
[----:B------:R-:W-:Y:S02]  /*1150*/  USEL UR4, URZ, 0x2, UP0 ;  /* 0x00000002ff047887 */ /* 0x000fe40008000000 */
[----:B------:R-:W-:Y:S02]  /*1160*/  USEL UR8, URZ, 0x1, UP2 ;  /* 0x00000001ff087887 */ /* 0x000fe40009000000 */
[----:B------:R-:W-:-:S02]  /*1170*/  UISETP.NE.AND UP2, UPT, UR6, URZ, UPT ;  /* 0x000000ff0600728c */ /* 0x000fc4000bf45270 */
[----:B------:R-:W-:Y:S02]  /*1180*/  USEL UR5, URZ, 0x4, UP1 ;  /* 0x00000004ff057887 */ /* 0x000fe40008800000 */
[----:B------:R-:W-:Y:S02]  /*1190*/  UISETP.NE.AND UP0, UPT, UR6, 0x1, UPT ;  /* 0x000000010600788c */ /* 0x000fe4000bf05270 */
[----:B------:R-:W-:Y:S02]  /*11a0*/  USEL UR6, URZ, 0x8, UP1 ;  /* 0x00000008ff067887 */ /* 0x000fe40008800000 */
[----:B------:R-:W-:Y:S02]  /*11b0*/  USEL UR7, UR5, 0x4, UP2 ;  /* 0x0000000405077887 */ /* 0x000fe40009000000 */
[----:B------:R-:W-:Y:S02]  /*11c0*/  USEL UR4, UR4, 0x2, UP0 ;  /* 0x0000000204047887 */ /* 0x000fe40008000000 */
[----:B------:R-:W-:-:S02]  /*11d0*/  USEL UR5, UR6, 0x8, UP0 ;  /* 0x0000000806057887 */ /* 0x000fc40008000000 */
[----:B------:R-:W-:-:S04]  /*11e0*/  UIADD3 UR4, UPT, UPT, UR4, UR7, UR8 ;  /* 0x0000000704047290 */ /* 0x000fc8000fffe008 */
[----:B------:R-:W-:-:S06]  /*11f0*/  UIADD3 UR4, UPT, UPT, UR4, UR5, URZ ;  /* 0x0000000504047290 */ /* 0x000fcc000fffe0ff */
[----:B------:R-:W-:-:S07]  /*1200*/  IMAD.U32 R2, RZ, RZ, UR4 ;  /* 0x00000004ff027e24 */ /* 0x000fce000f8e00ff */
.L_x_17:
[----:B------:R-:W1:Y:S01]  /*1210*/  S2UR UR36, SR_CTAID.Z ;  /* 0x00000000002479c3 */ /* 0x000e620000002700 */
[----:B------:R-:W-:Y:S01]  /*1220*/  UISETP.GE.AND UP0, UPT, UR21, 0x1, UPT ;  /* 0x000000011500788c */ /* 0x000fe2000bf06270 */
[----:B------:R-:W-:-:S08]  /*1230*/  UMOV UR33, 0x3 ;  /* 0x0000000300217882 */ /* 0x000fd00000000000 */
[----:B------:R-:W-:Y:S05]  /*1240*/  BRA.U !UP0, `(.L_x_18) ;  /* 0x0000000108d47547 */ /* 0x000fea000b800000 */
[----:B------:R-:W2:Y:S01]  /*1250*/  LDCU.128 UR12, c[0x0][0xb10] ;  /* 0x00016200ff0c77ac */ /* 0x000ea20008000c00 */
[----:B------:R-:W3:Y:S01]  /*1260*/  LDCU UR6, c[0x0][0x370] ;  /* 0x00006e00ff0677ac */ /* 0x000ee20008000800 */
[----:B------:R-:W4:Y:S01]  /*1270*/  LDCU UR5, c[0x0][0x374] ;  /* 0x00006e80ff0577ac */ /* 0x000f220008000800 */
[----:B------:R-:W1:Y:S01]  /*1280*/  LDCU UR30, c[0x0][0xb0c] ;  /* 0x00016180ff1e77ac */ /* 0x000e620008000800 */
[----:B------:R-:W1:Y:S01]  /*1290*/  LDCU UR4, c[0x0][0xb20] ;  /* 0x00016400ff0477ac */ /* 0x000e620008000800 */
[----:B------:R-:W1:Y:S01]  /*12a0*/  LDCU.64 UR8, c[0x0][0xb28] ;  /* 0x00016500ff0877ac */ /* 0x000e620008000a00 */
[----:B--2---:R-:W-:Y:S02]  /*12b0*/  UISETP.NE.AND UP0, UPT, UR14, 0x1, UPT ;  /* 0x000000010e00788c */ /* 0x004fe4000bf05270 */
[----:B----4-:R-:W-:Y:S02]  /*12c0*/  UIMAD.WIDE.U32 UR10, UR5, UR15, URZ ;  /* 0x0000000f050a72a5 */ /* 0x010fe4000f8e00ff */
[----:B---3--:R-:W-:-:S02]  /*12d0*/  UIMAD.WIDE.U32 UR22, UR6, UR12, URZ ;  /* 0x0000000c061672a5 */ /* 0x008fc4000f8e00ff */
[----:B-1----:R-:W-:Y:S02]  /*12e0*/  UISETP.NE.AND UP1, UPT, UR30, 0x1, UPT ;  /* 0x000000011e00788c */ /* 0x002fe4000bf25270 */
[----:B------:R-:W-:Y:S01]  /*12f0*/  UISETP.NE.AND UP2, UPT, UR21, 0x1, UPT ;  /* 0x000000011500788c */ /* 0x000fe2000bf45270 */
[----:B------:R-:W-:Y:S02]  /*1300*/  UMOV UR10, UR11 ;  /* 0x0000000b000a7c82 */ /* 0x000fe40008000000 */
[----:B------:R-:W-:Y:S01]  /*1310*/  UMOV UR22, UR23 ;  /* 0x0000001700167c82 */ /* 0x000fe20008000000 */
[----:B------:R-:W-:Y:S02]  /*1320*/  @UP0 USHF.R.U32.HI UR5, URZ, UR4, UR10 ;  /* 0x00000004ff050299 */ /* 0x000fe4000801160a */
[----:B------:R-:W-:Y:S02]  /*1330*/  UIMAD.WIDE.U32 UR24, UR20, UR15, URZ ;  /* 0x0000000f141872a5 */ /* 0x000fe4000f8e00ff */
[----:B------:R-:W-:-:S02]  /*1340*/  UIMAD.WIDE.U32 UR10, UR5, UR8, URZ ;  /* 0x00000008050a72a5 */ /* 0x000fc4000f8e00ff */
[----:B------:R-:W-:Y:S02]  /*1350*/  @UP1 USHF.R.U32.HI UR6, URZ, UR13, UR22 ;  /* 0x0000000dff061299 */ /* 0x000fe40008011616 */
[----:B------:R-:W-:Y:S02]  /*1360*/  UIMAD.WIDE.U32 UR18, UR16, UR12, URZ ;  /* 0x0000000c101272a5 */ /* 0x000fe4000f8e00ff */
[----:B------:R-:W-:Y:S01]  /*1370*/  UIMAD.WIDE.U32 UR22, UR6, UR8, URZ ;  /* 0x00000008061672a5 */ /* 0x000fe2000f8e00ff */
[----:B------:R-:W-:Y:S01]  /*1380*/  UMOV UR24, UR25 ;  /* 0x0000001900187c82 */ /* 0x000fe20008000000 */
[----:B------:R-:W-:Y:S01]  /*1390*/  UMOV UR10, UR11 ;  /* 0x0000000b000a7c82 */ /* 0x000fe20008000000 */
[----:B------:R-:W-:Y:S02]  /*13a0*/  USHF.R.U32.HI UR24, URZ, UR4, UR24 ;  /* 0x00000004ff187299 */ /* 0x000fe40008011618 */
[----:B------:R-:W-:Y:S02]  /*13b0*/  @UP2 USHF.R.U32.HI UR5, URZ, UR9, UR10 ;  /* 0x00000009ff052299 */ /* 0x000fe4000801160a */
[----:B------:R-:W-:Y:S01]  /*13c0*/  UMOV UR7, UR23 ;  /* 0x0000001700077c82 */ /* 0x000fe20008000000 */
[----:B------:R-:W-:Y:S01]  /*13d0*/  UMOV UR18, UR19 ;  /* 0x0000001300127c82 */ /* 0x000fe20008000000 */
[----:B------:R-:W-:-:S02]  /*13e0*/  @UP2 USHF.R.U32.HI UR6, URZ, UR9, UR7 ;  /* 0x00000009ff062299 */ /* 0x000fc40008011607 */
[----:B------:R-:W-:Y:S02]  /*13f0*/  USHF.R.U32.HI UR13, URZ, UR13, UR18 ;  /* 0x0000000dff0d7299 */ /* 0x000fe40008011612 */
[----:B------:R-:W-:Y:S02]  /*1400*/  USEL UR4, UR20, UR24, !UP0 ;  /* 0x0000001814047287 */ /* 0x000fe4000c000000 */
[----:B------:R-:W-:Y:S02]  /*1410*/  UIMAD UR7, UR5, UR21, URZ ;  /* 0x00000015050772a4 */ /* 0x000fe4000f8e02ff */
[----:B------:R-:W-:Y:S02]  /*1420*/  USEL UR5, UR16, UR13, !UP1 ;  /* 0x0000000d10057287 */ /* 0x000fe4000c800000 */
[----:B------:R-:W-:Y:S02]  /*1430*/  UIMAD UR12, UR6, UR21, URZ ;  /* 0x00000015060c72a4 */ /* 0x000fe4000f8e02ff */
[----:B------:R-:W-:-:S02]  /*1440*/  UISETP.GE.AND UP0, UPT, UR4, UR7, UPT ;  /* 0x000000070400728c */ /* 0x000fc4000bf06270 */
[----:B------:R-:W-:Y:S02]  /*1450*/  UIMAD.WIDE.U32 UR10, UR4, UR8, URZ ;  /* 0x00000008040a72a5 */ /* 0x000fe4000f8e00ff */
[----:B------:R-:W-:Y:S02]  /*1460*/  UISETP.GE.OR UP0, UPT, UR5, UR12, UP0 ;  /* 0x0000000c0500728c */ /* 0x000fe40008706670 */
[----:B------:R-:W-:Y:S02]  /*1470*/  UIMAD.WIDE.U32 UR12, UR5, UR8, URZ ;  /* 0x00000008050c72a5 */ /* 0x000fe4000f8e00ff */
[----:B------:R-:W-:Y:S01]  /*1480*/  UIADD3 UR10, UPT, UPT, -UR4, URZ, URZ ;  /* 0x000000ff040a7290 */ /* 0x000fe2000fffe1ff */
[----:B------:R-:W-:Y:S01]  /*1490*/  UMOV UR8, UR11 ;  /* 0x0000000b00087c82 */ /* 0x000fe20008000000 */
[----:B------:R-:W-:Y:S02]  /*14a0*/  UIADD3 UR11, UPT, UPT, -UR5, URZ, URZ ;  /* 0x000000ff050b7290 */ /* 0x000fe4000fffe1ff */
[----:B------:R-:W-:-:S03]  /*14b0*/  USHF.R.U32.HI UR8, URZ, UR9, UR8 ;  /* 0x00000009ff087299 */ /* 0x000fc60008011608 */
[----:B------:R-:W-:Y:S01]  /*14c0*/  @!UP0 UMOV UR7, UR13 ;  /* 0x0000000d00078c82 */ /* 0x000fe20008000000 */
[----:B------:R-:W-:Y:S02]  /*14d0*/  UIMAD UR20, UR14, UR10, UR20 ;  /* 0x0000000a0e1472a4 */ /* 0x000fe4000f8e0214 */
[----:B------:R-:W-:Y:S02]  /*14e0*/  USEL UR8, UR4, UR8, !UP2 ;  /* 0x0000000804087287 */ /* 0x000fe4000d000000 */
[----:B------:R-:W-:Y:S02]  /*14f0*/  @!UP0 USHF.R.U32.HI UR7, URZ, UR9, UR7 ;  /* 0x00000009ff078299 */ /* 0x000fe40008011607 */
[----:B------:R-:W-:Y:S02]  /*1500*/  UIADD3 UR9, UPT, UPT, -UR8, URZ, URZ ;  /* 0x000000ff08097290 */ /* 0x000fe4000fffe1ff */
[----:B------:R-:W-:Y:S02]  /*1510*/  @!UP0 USEL UR7, UR5, UR7, !UP2 ;  /* 0x0000000705078287 */ /* 0x000fe4000d000000 */
[----:B------:R-:W-:-:S02]  /*1520*/  UIMAD UR9, UR21, UR9, UR4 ;  /* 0x00000009150972a4 */ /* 0x000fc4000f8e0204 */
[----:B------:R-:W-:Y:S02]  /*1530*/  @!UP0 UIADD3 UR8, UPT, UPT, UR8, -UR7, URZ ;  /* 0x8000000708088290 */ /* 0x000fe4000fffe0ff */
[----:B------:R-:W-:Y:S02]  /*1540*/  @!UP0 UIMAD UR6, UR9, UR6, UR7 ;  /* 0x00000006090682a4 */ /* 0x000fe4000f8e0207 */
[----:B------:R-:W-:Y:S02]  /*1550*/  @!UP0 UIMAD UR4, UR8, UR21, UR5 ;  /* 0x00000015080482a4 */ /* 0x000fe4000f8e0205 */
[----:B------:R-:W-:Y:S02]  /*1560*/  UIMAD UR16, UR30, UR11, UR16 ;  /* 0x0000000b1e1072a4 */ /* 0x000fe4000f8e0210 */
[----:B------:R-:W-:Y:S01]  /*1570*/  UIMAD UR20, UR4, UR14, UR20 ;  /* 0x0000000e041472a4 */ /* 0x000fe2000f8e0214 */
[----:B------:R-:W-:Y:S02]  /*1580*/  @!UP0 UMOV UR5, UR6 ;  /* 0x0000000600058c82 */ /* 0x000fe40008000000 */
[----:B------:R-:W-:-:S12]  /*1590*/  UIMAD UR16, UR5, UR30, UR16 ;  /* 0x0000001e051072a4 */ /* 0x000fd8000f8e0210 */
.L_x_18:
[----:B------:R-:W-:Y:S02]  /*15a0*/  UISETP.NE.AND UP1, UPT, UR31, 0x1, UPT ;  /* 0x000000011f00788c */ /* 0x000fe4000bf25270 */
[----:B------:R-:W-:Y:S02]  /*15b0*/  ULOP3.LUT UR24, UR27, 0xffff, URZ, 0xc0, !UPT ;  /* 0x0000ffff1b187892 */ /* 0x000fe4000f8ec0ff */
[----:B------:R-:W-:Y:S02]  /*15c0*/  ULOP3.LUT UR21, UR26, 0xffff, URZ, 0xc0, !UPT ;  /* 0x0000ffff1a157892 */ /* 0x000fe4000f8ec0ff */
[----:B------:R-:W-:Y:S02]  /*15d0*/  UISETP.NE.AND UP0, UPT, UR17, 0x2, UPT ;  /* 0x000000021100788c */ /* 0x000fe4000bf05270 */
[----:B------:R-:W-:Y:S02]  /*15e0*/  ULOP3.LUT UR28, UR28, 0x1000, URZ, 0xc0, !UPT ;  /* 0x000010001c1c7892 */ /* 0x000fe4000f8ec0ff */
[----:B------:R-:W-:-:S02]  /*15f0*/  ULOP3.LUT UR27, UR29, 0x4000, URZ, 0xc0, !UPT ;  /* 0x000040001d1b7892 */ /* 0x000fc4000f8ec0ff */
[----:B------:R-:W-:Y:S02]  /*1600*/  USHF.L.U32 UR24, UR34, UR24, URZ ;  /* 0x0000001822187299 */ /* 0x000fe400080006ff */
[----:B------:R-:W-:Y:S01]  /*1610*/  USHF.L.U32 UR21, UR33, UR21, URZ ;  /* 0x0000001521157299 */ /* 0x000fe200080006ff */
[----:B------:R-:W-:Y:S11]  /*1620*/  BRA.U UP1, `(.L_x_19) ;  /* 0x0000000101447547 */ /* 0x000ff6000b800000 */
[----:B------:R-:W2:Y:S01]  /*1630*/  LDCU.128 UR8, c[0x0][0xb10] ;  /* 0x00016200ff0877ac */ /* 0x000ea20008000c00 */
[----:B------:R-:W3:Y:S01]  /*1640*/  LDCU UR12, c[0x0][0xb0c] ;  /* 0x00016180ff0c77ac */ /* 0x000ee20008000800 */
[----:B------:R-:W4:Y:S01]  /*1650*/  LDCU UR13, c[0x0][0xb20] ;  /* 0x00016400ff0d77ac */ /* 0x000f220008000800 */
[----:B--2---:R-:W-:Y:S02]  /*1660*/  UIMAD.WIDE.U32 UR6, UR16, UR8, URZ ;  /* 0x00000008100672a5 */ /* 0x004fe4000f8e00ff */
[----:B------:R-:W-:Y:S02]  /*1670*/  UIMAD.WIDE.U32 UR4, UR20, UR11, URZ ;  /* 0x0000000b140472a5 */ /* 0x000fe4000f8e00ff */
[----:B---3--:R-:W-:Y:S02]  /*1680*/  UISETP.NE.AND UP2, UPT, UR12, 0x1, UPT ;  /* 0x000000010c00788c */ /* 0x008fe4000bf45270 */
[----:B------:R-:W-:Y:S01]  /*1690*/  UISETP.NE.AND UP1, UPT, UR10, 0x1, UPT ;  /* 0x000000010a00788c */ /* 0x000fe2000bf25270 */
[----:B------:R-:W-:-:S02]  /*16a0*/  UMOV UR6, UR7 ;  /* 0x0000000700067c82 */ /* 0x000fc40008000000 */
[----:B------:R-:W-:Y:S01]  /*16b0*/  UMOV UR4, UR5 ;  /* 0x0000000500047c82 */ /* 0x000fe20008000000 */
[----:B------:R-:W-:Y:S02]  /*16c0*/  USHF.R.U32.HI UR9, URZ, UR9, UR6 ;  /* 0x00000009ff097299 */ /* 0x000fe40008011606 */
[----:B----4-:R-:W-:Y:S02]  /*16d0*/  USHF.R.U32.HI UR4, URZ, UR13, UR4 ;  /* 0x0000000dff047299 */ /* 0x010fe40008011604 */
[----:B------:R-:W-:Y:S02]  /*16e0*/  USEL UR5, UR16, UR9, !UP2 ;  /* 0x0000000910057287 */ /* 0x000fe4000d000000 */
[----:B------:R-:W-:-:S04]  /*16f0*/  USEL UR4, UR20, UR4, !UP1 ;  /* 0x0000000414047287 */ /* 0x000fc8000c800000 */
[----:B------:R-:W-:Y:S02]  /*1700*/  UIADD3 UR6, UPT, UPT, UR5, -UR4, URZ ;  /* 0x8000000405067290 */ /* 0x000fe4000fffe0ff */
[----:B------:R-:W-:Y:S02]  /*1710*/  UIADD3 UR4, UPT, UPT, -UR5, UR4, URZ ;  /* 0x0000000405047290 */ /* 0x000fe4000fffe1ff */
[----:B------:R-:W-:Y:S02]  /*1720*/  UIMAD UR20, UR6, UR10, UR20 ;  /* 0x0000000a061472a4 */ /* 0x000fe4000f8e0214 */
[----:B------:R-:W-:-:S12]  /*1730*/  UIMAD UR16, UR4, UR12, UR16 ;  /* 0x0000000c041072a4 */ /* 0x000fd8000f8e0210 */
.L_x_19:
[----:B------:R-:W-:Y:S05]  /*1740*/  BRA.U !UP5, `(.L_x_20) ;  /* 0x000000010d0c7547 */ /* 0x000fea000b800000 */
[----:B------:R-:W-:Y:S01]  /*1750*/  UCGABAR_WAIT ;  /* 0x0000000000007dc7 */ /* 0x000fe20008000000 */
[----:B------:R-:W-:Y:S01]  /*1760*/  CCTL.IVALL ;  /* 0x00000000ff00798f */ /* 0x000fe20002000000 */
[----:B------:R-:W-:Y:S05]  /*1770*/  BRA `(.L_x_21) ;  /* 0x0000000000047947 */ /* 0x000fea0003800000 */
.L_x_20:
[----:B------:R-:W-:Y:S06]  /*1780*/  BAR.SYNC.DEFER_BLOCKING 0x0 ;  /* 0x0000000000007b1d */ /* 0x000fec0000010000 */
.L_x_21:
[----:B------:R-:W-:Y:S05]  /*1790*/  BRA.U UP0, `(.L_x_22) ;  /* 0x0000001100d47547 */ /* 0x000fea000b800000 */
[----:B------:R-:W2:Y:S01]  /*17a0*/  LDCU UR6, c[0x0][0x38c] ;  /* 0x00007180ff0677ac */ /* 0x000ea20008000800 */
[----:B------:R-:W-:Y:S01]  /*17b0*/  PLOP3.LUT P1, PT, PT, PT, UP3, 0x80, 0x8 ;  /* 0x000000000008781c */ /* 0x000fe20003f2f038 */
[----:B------:R-:W-:Y:S01]  /*17c0*/  IMAD.MOV.U32 R12, RZ, RZ, 0x1 ;  /* 0x00000001ff0c7424 */ /* 0x000fe200078e00ff */
[----:B------:R-:W-:Y:S01]  /*17d0*/  ISETP.EQ.OR P2, PT, R0, RZ, P3 ;  /* 0x000000ff0000720c */ /* 0x000fe20001f42670 */
[----:B------:R-:W-:Y:S01]  /*17e0*/  UISETP.NE.AND UP1, UPT, UR17, URZ, UPT ;  /* 0x000000ff1100728c */ /* 0x000fe2000bf25270 */
[----:B------:R-:W-:Y:S02]  /*17f0*/  PLOP3.LUT P1, PT, P1, PT, PT, 0x8, 0x80 ;  /* 0x000000000080781c */ /* 0x000fe40000f2e170 */
[----:B------:R-:W-:Y:S01]  /*1800*/  CS2R R10, SRZ ;  /* 0x00000000000a7805 */ /* 0x000fe2000001ff00 */
[----:B------:R-:W-:Y:S01]  /*1810*/  IMAD.MOV.U32 R9, RZ, RZ, RZ ;  /* 0x000000ffff097224 */ /* 0x000fe200078e00ff */
[----:B------:R-:W3:Y:S01]  /*1820*/  LDCU UR40, c[0x0][0x370] ;  /* 0x00006e00ff2877ac */ /* 0x000ee20008000800 */
[----:B------:R-:W-:Y:S01]  /*1830*/  IMAD.MOV.U32 R8, RZ, RZ, 0x1 ;  /* 0x00000001ff087424 */ /* 0x000fe200078e00ff */
[----:B------:R-:W-:Y:S01]  /*1840*/  USEL UR26, UR46, 0x2, UP1 ;  /* 0x000000022e1a7887 */ /* 0x000fe20008800000 */
[----:B------:R-:W4:Y:S01]  /*1850*/  LDCU.64 UR30, c[0x0][0x348] ;  /* 0x00006900ff1e77ac */ /* 0x000f220008000a00 */
[----:B--2---:R-:W-:-:S02]  /*1860*/  UIADD3 UR5, UPT, UPT, UR6, 0x7f, URZ ;  /* 0x0000007f06057890 */ /* 0x004fc4000fffe0ff */
[----:B------:R-:W-:Y:S02]  /*1870*/  UIADD3 UR48, UPT, UPT, UR6, 0xfe, URZ ;  /* 0x000000fe06307890 */ /* 0x000fe4000fffe0ff */
[----:B------:R-:W-:Y:S01]  /*1880*/  USHF.R.S32.HI UR4, URZ, 0x1f, UR5 ;  /* 0x0000001fff047899 */ /* 0x000fe20008011405 */
[----:B------:R-:W2:Y:S03]  /*1890*/  LDCU UR39, c[0x0][0x374] ;  /* 0x00006e80ff2777ac */ /* 0x000ea60008000800 */
[----:B------:R-:W-:Y:S02]  /*18a0*/  ULEA.HI UR4, UR4, UR5, URZ, 0x7 ;  /* 0x0000000504047291 */ /* 0x000fe4000f8f38ff */
[----:B------:R-:W-:Y:S02]  /*18b0*/  USHF.L.U32 UR5, UR32, 0x5, URZ ;  /* 0x0000000520057899 */ /* 0x000fe400080006ff */
[----:B------:R-:W-:-:S02]  /*18c0*/  USHF.R.S32.HI UR43, URZ, 0x7, UR4 ;  /* 0x00000007ff2b7899 */ /* 0x000fc40008011404 */
[----:B------:R-:W-:Y:S02]  /*18d0*/  UIADD3 UR4, UPT, UPT, UR6, -0x1, URZ ;  /* 0xffffffff06047890 */ /* 0x000fe4000fffe0ff */
[----:B------:R-:W-:Y:S02]  /*18e0*/  UISETP.LT.U32.AND UP0, UPT, UR43, 0x4, UPT ;  /* 0x000000042b00788c */ /* 0x000fe4000bf01070 */
[----:B------:R-:W-:Y:S02]  /*18f0*/  UISETP.GE.U32.AND UP2, UPT, UR4, -0xff, UPT ;  /* 0xffffff010400788c */ /* 0x000fe4000bf46070 */
[----:B------:R-:W-:Y:S02]  /*1900*/  USEL UR41, UR43, 0x4, UP0 ;  /* 0x000000042b297887 */ /* 0x000fe40008000000 */
[----:B------:R-:W-:Y:S02]  /*1910*/  ULOP3.LUT UR44, UR5, 0x20, URZ, 0xe2, !UPT ;  /* 0x00000020052c7892 */ /* 0x000fe4000f8ee2ff */
[----:B------:R-:W-:-:S02]  /*1920*/  UIADD3 UR25, UPT, UPT, UR41, -0x1, URZ ;  /* 0xffffffff29197890 */ /* 0x000fc4000fffe0ff */
[----:B------:R-:W-:Y:S01]  /*1930*/  UIADD3 UR46, UPT, UPT, UR43, -UR41, URZ ;  /* 0x800000292b2e7290 */ /* 0x000fe2000fffe0ff */
[----:B------:R-:W-:Y:S02]  /*1940*/  UMOV UR5, URZ ;  /* 0x000000ff00057c82 */ /* 0x000fe40008000000 */
[----:B------:R-:W-:-:S04]  /*1950*/  @UP2 UIADD3 UR25, UPT, UPT, UR41, URZ, URZ ;  /* 0x000000ff29192290 */ /* 0x000fc8000fffe0ff */
[----:B--234-:R-:W-:-:S12]  /*1960*/  UIADD3 UR25, UPT, UPT, UR25, 0x1, URZ ;  /* 0x0000000119197890 */ /* 0x01cfd8000fffe0ff */
.L_x_42:
[----:B------:R-:W-:Y:S01]  /*1970*/  UISETP.NE.AND UP0, UPT, UR45, URZ, UPT ;  /* 0x000000ff2d00728c */ /* 0x000fe2000bf05270 */
[----:B------:R-:W2:Y:S08]  /*1980*/  S2UR UR45, SR_CgaCtaId ;  /* 0x00000000002d79c3 */ /* 0x000eb00000008800 */
[----:B------:R-:W-:Y:S05]  /*1990*/  BRA.U UP0, `(.L_x_23) ;  /* 0x0000000100347547 */ /* 0x000fea000b800000 */
[----:B------:R-:W3:Y:S01]  /*19a0*/  S2R R0, SR_CgaCtaId ;  /* 0x0000000000007919 */ /* 0x000ee20000008800 */
[----:B------:R-:W-:-:S04]  /*19b0*/  MOV R2, 0x400 ;  /* 0x0000040000027802 */ /* 0x000fc80000000f00 */
[----:B---3--:R-:W-:Y:S02]  /*19c0*/  LEA R0, R0, R2, 0x18 ;  /* 0x0000000200007211 */ /* 0x008fe400078ec0ff */
[----:B------:R-:W-:-:S03]  /*19d0*/  SHF.L.U32 R2, R8, 0x1f, RZ ;  /* 0x0000001f08027819 */ /* 0x000fc600000006ff */
[----:B------:R-:W-:-:S04]  /*19e0*/  IMAD R0, R9, 0x8, R0 ;  /* 0x0000000809007824 */ /* 0x000fc800078e0200 */
[----:B------:R-:W3:Y:S02]  /*19f0*/  SYNCS.PHASECHK.TRANS64.TRYWAIT P0, [R0+URZ+0x100], R2 ;  /* 0x00010002000075a7 */ /* 0x000ee400080011ff */
[----:B---3--:R-:W-:Y:S05]  /*1a00*/  @!P0 BRA `(.L_x_24) ;  /* 0x0000007c00b48947 */ /* 0x008fea0003800000 */
.L_x_132:
[----:B------:R-:W-:Y:S01]  /*1a10*/  VIADD R9, R9, 0x1 ;  /* 0x0000000109097836 */ /* 0x000fe20000000000 */
[----:B------:R3:W-:Y:S04]  /*1a20*/  SYNCS.ARRIVE.TRANS64.A1T0 RZ, [R0+URZ+0xf0], RZ ;  /* 0x0000f0ff00ff79a7 */ /* 0x0007e800081000ff */
[----:B------:R-:W-:-:S04]  /*1a30*/  ISETP.NE.AND P0, PT, R9, 0x2, PT ;  /* 0x000000020900780c */ /* 0x000fc80003f05270 */
[----:B------:R-:W-:Y:S02]  /*1a40*/  SEL R9, R9, RZ, P0 ;  /* 0x000000ff09097207 */ /* 0x000fe40000000000 */
[----:B---3--:R-:W-:-:S04]  /*1a50*/  SEL R0, RZ, 0x1, P0 ;  /* 0x00000001ff007807 */ /* 0x008fc80000000000 */
[----:B------:R-:W-:-:S07]  /*1a60*/  LOP3.LUT R8, R8, R0, RZ, 0x3c, !PT ;  /* 0x0000000008087212 */ /* 0x000fce00078e3cff */
.L_x_23:
[----:B------:R-:W-:Y:S01]  /*1a70*/  UMOV UR6, 0x400 ;  /* 0x0000040000067882 */ /* 0x000fe20000000000 */
[----:B------:R-:W-:Y:S01]  /*1a80*/  SHF.L.U32 R0, R12, 0x1f, RZ ;  /* 0x0000001f0c007819 */ /* 0x000fe200000006ff */
[----:B--2---:R-:W-:Y:S02]  /*1a90*/  ULEA UR6, UR45, UR6, 0x18 ;  /* 0x000000062d067291 */ /* 0x004fe4000f8ec0ff */
[----:B------:R-:W-:Y:S02]  /*1aa0*/  UISETP.GE.U32.AND UP0, UPT, UR48, 0xff, UPT ;  /* 0x000000ff3000788c */ /* 0x000fe4000bf06070 */
[----:B------:R-:W-:Y:S02]  /*1ab0*/  ULEA UR4, UR5, UR6, 0x3 ;  /* 0x0000000605047291 */ /* 0x000fe4000f8e18ff */
[----:B------:R-:W-:Y:S02]  /*1ac0*/  ULEA UR11, UR20, UR47, 0x1 ;  /* 0x0000002f140b7291 */ /* 0x000fe4000f8e08ff */
[----:B------:R-:W-:-:S02]  /*1ad0*/  ULEA UR35, UR16, UR44, 0x6 ;  /* 0x0000002c10237291 */ /* 0x000fc4000f8e30ff */
[----:B------:R-:W-:Y:S01]  /*1ae0*/  USHF.L.U32 UR11, UR11, 0x7, URZ ;  /* 0x000000070b0b7899 */ /* 0x000fe200080006ff */
[----:B------:R-:W-:Y:S02]  /*1af0*/  UMOV UR13, URZ ;  /* 0x000000ff000d7c82 */ /* 0x000fe40008000000 */
[----:B------:R2:W3:Y:S01]  /*1b00*/  SYNCS.PHASECHK.TRANS64.TRYWAIT P0, [UR4+0x20], R0 ;  /* 0x00002000ff0075a7 */ /* 0x0004e20008001104 */
[----:B------:R-:W-:Y:S08]  /*1b10*/  BRA.U !UP0, `(.L_x_25) ;  /* 0x0000000108c07547 */ /* 0x000ff0000b800000 */
[----:B------:R-:W-:Y:S01]  /*1b20*/  UMOV UR7, URZ ;  /* 0x000000ff00077c82 */ /* 0x000fe20008000000 */
[----:B------:R-:W-:-:S05]  /*1b30*/  UMOV UR4, UR5 ;  /* 0x0000000500047c82 */ /* 0x000fca0008000000 */
.L_x_31:
[----:B------:R-:W-:Y:S01]  /*1b40*/  ULEA UR33, UR4, UR6, 0x3 ;  /* 0x0000000604217291 */ /* 0x000fe2000f8e18ff */
[----:B------:R-:W-:Y:S01]  /*1b50*/  @!P3 MOV R2, 0xa000 ;  /* 0x0000a0000002b802 */ /* 0x000fe20000000f00 */
[----:B-1-3--:R-:W-:Y:S10]  /*1b60*/  @P0 BRA `(.L_x_26) ;  /* 0x00000000000c0947 */ /* 0x00aff40003800000 */
[----:B------:R-:W-:-:S04]  /*1b70*/  SHF.L.U32 R3, R12, 0x1f, RZ ;  /* 0x0000001f0c037819 */ /* 0x000fc800000006ff */
[----:B------:R-:W3:Y:S02]  /*1b80*/  SYNCS.PHASECHK.TRANS64.TRYWAIT P0, [UR33+0x20], R3 ;  /* 0x00002003ff0075a7 */ /* 0x000ee40008001121 */
[----:B---3--:R-:W-:Y:S05]  /*1b90*/  @!P0 BRA `(.L_x_27) ;  /* 0x0000007c00648947 */ /* 0x008fea0003800000 */
.L_x_26:
[----:B------:R3:W-:Y:S01]  /*1ba0*/  @!P3 SYNCS.ARRIVE.TRANS64 RZ, [UR33], R2 ;  /* 0x00000002ffffb9a7 */ /* 0x0007e20008000021 */
[----:B------:R-:W-:-:S04]  /*1bb0*/  ULOP3.LUT UR5, UR26, 0x2, URZ, 0xfc, !UPT ;  /* 0x000000021a057892 */ /* 0x000fc8000f8efcff */
[----:B------:R-:W-:-:S09]  /*1bc0*/  UISETP.NE.AND UP0, UPT, UR5, 0x2, UPT ;  /* 0x000000020500788c */ /* 0x000fd2000bf05270 */
[----:B------:R-:W-:Y:S05]  /*1bd0*/  BRA.U UP0, `(.L_x_28) ;  /* 0x0000000100047547 */ /* 0x000fea000b800000 */
[----:B-1----:R-:W-:Y:S05]  /*1be0*/  BPT.TRAP 0x1 ;  /* 0x000000040000795c */ /* 0x002fea0000300000 */
.L_x_28:
[----:B------:R-:W-:Y:S04]  /*1bf0*/  BSSY.RECONVERGENT B0, `(.L_x_29) ;  /* 0x0000003000007945 */ /* 0x000fe80003800200 */
[----:B------:R-:W-:Y:S05]  /*1c00*/  @P2 BRA `(.L_x_30) ;  /* 0x0000000000042947 */ /* 0x000fea0003800000 */
[----:B-1----:R-:W-:Y:S05]  /*1c10*/  BPT.TRAP 0x1 ;  /* 0x000000040000795c */ /* 0x002fea0000300000 */
.L_x_30:
[----:B-1----:R-:W-:Y:S05]  /*1c20*/  BSYNC.RECONVERGENT B0 ;  /* 0x0000000000007941 */ /* 0x002fea0003800200 */
.L_x_29:
[----:B------:R-:W-:Y:S02]  /*1c30*/  UIADD3 UR5, UPT, UPT, UR4, 0x1, URZ ;  /* 0x0000000104057890 */ /* 0x000fe4000fffe0ff */
[----:B------:R-:W-:Y:S02]  /*1c40*/  USHF.L.U32 UR34, UR7, 0x7, URZ ;  /* 0x0000000707227899 */ /* 0x000fe400080006ff */
[----:B------:R-:W-:Y:S02]  /*1c50*/  UISETP.NE.AND UP0, UPT, UR5, 0x4, UPT ;  /* 0x000000040500788c */ /* 0x000fe4000bf05270 */
[----:B------:R-:W-:Y:S02]  /*1c60*/  UIADD3 UR7, UPT, UPT, UR7, 0x1, URZ ;  /* 0x0000000107077890 */ /* 0x000fe4000fffe0ff */
[----:B------:R-:W-:Y:S02]  /*1c70*/  USEL UR9, URZ, 0x1, UP0 ;  /* 0x00000001ff097887 */ /* 0x000fe40008000000 */
[----:B------:R-:W-:-:S02]  /*1c80*/  USEL UR5, UR5, URZ, UP0 ;  /* 0x000000ff05057287 */ /* 0x000fc40008000000 */
[----:B------:R-:W-:Y:S02]  /*1c90*/  UIADD3 UR14, UP0, UPT, UR30, 0x180, URZ ;  /* 0x000001801e0e7890 */ /* 0x000fe4000ff1e0ff */
[----:B------:R-:W-:Y:S01]  /*1ca0*/  ULEA UR8, UR5, UR6, 0x3 ;  /* 0x0000000605087291 */ /* 0x000fe2000f8e18ff */
[----:B------:R-:W-:Y:S01]  /*1cb0*/  LOP3.LUT R12, R12, UR9, RZ, 0x3c, !PT ;  /* 0x000000090c0c7c12 */ /* 0x000fe2000f8e3cff */
[----:B------:R-:W-:Y:S02]  /*1cc0*/  ULEA UR32, UR4, UR28, 0xd ;  /* 0x0000001c04207291 */ /* 0x000fe4000f8e68ff */
[----:B------:R-:W-:Y:S01]  /*1cd0*/  UIADD3 UR16, UP1, UPT, UR30, 0x80, URZ ;  /* 0x000000801e107890 */ /* 0x000fe2000ff3e0ff */
[----:B--2---:R-:W-:Y:S01]  /*1ce0*/  SHF.L.U32 R0, R12, 0x1f, RZ ;  /* 0x0000001f0c007819 */ /* 0x004fe200000006ff */
[----:B------:R-:W-:Y:S02]  /*1cf0*/  UIADD3.X UR15, UPT, UPT, URZ, UR31, URZ, UP0, !UPT ;  /* 0x0000001fff0f7290 */ /* 0x000fe400087fe4ff */
[----:B------:R-:W-:Y:S01]  /*1d00*/  UISETP.NE.AND UP0, UPT, UR7, UR25, UPT ;  /* 0x000000190700728c */ /* 0x000fe2000bf05270 */
[----:B------:R4:W1:Y:S01]  /*1d10*/  SYNCS.PHASECHK.TRANS64.TRYWAIT P0, [UR8+0x20], R0 ;  /* 0x00002000ff0075a7 */ /* 0x0008620008001108 */
[----:B------:R-:W-:-:S02]  /*1d20*/  ULEA UR8, UR4, UR27, 0xf ;  /* 0x0000001b04087291 */ /* 0x000fc4000f8e78ff */
[----:B------:R-:W-:Y:S02]  /*1d30*/  UIADD3.X UR17, UPT, UPT, URZ, UR31, URZ, UP1, !UPT ;  /* 0x0000001fff117290 */ /* 0x000fe40008ffe4ff */
[----:B------:R-:W-:Y:S02]  /*1d40*/  UIADD3 UR32, UPT, UPT, UR6, 0x6400, UR32 ;  /* 0x0000640006207890 */ /* 0x000fe4000fffe020 */
[----:B------:R-:W-:Y:S02]  /*1d50*/  UPRMT UR13, URZ, 0x5410, UR24 ;  /* 0x00005410ff0d7896 */ /* 0x000fe40008000018 */
[----:B------:R-:W-:Y:S02]  /*1d60*/  UIADD3 UR8, UPT, UPT, UR6, 0xe400, UR8 ;  /* 0x0000e40006087890 */ /* 0x000fe4000fffe008 */
[----:B------:R-:W-:Y:S01]  /*1d70*/  UPRMT UR4, URZ, 0x5410, UR21 ;  /* 0x00005410ff047896 */ /* 0x000fe20008000015 */
[----:B------:R-:W-:Y:S01]  /*1d80*/  UMOV UR18, 0x0 ;  /* 0x0000000000127882 */ /* 0x000fe20000000000 */
[----:B------:R-:W-:Y:S01]  /*1d90*/  UMOV UR19, 0x10000000 ;  /* 0x1000000000137882 */ /* 0x000fe20000000000 */
[----:B------:R-:W-:Y:S01]  /*1da0*/  UMOV UR12, UR36 ;  /* 0x00000024000c7c82 */ /* 0x000fe20008000000 */
[----:B------:R-:W-:Y:S01]  /*1db0*/  UMOV UR9, UR33 ;  /* 0x0000002100097c82 */ /* 0x000fe20008000000 */
[----:B------:R-:W-:Y:S01]  /*1dc0*/  UMOV UR10, UR34 ;  /* 0x00000022000a7c82 */ /* 0x000fe20008000000 */
[----:B------:R2:W-:Y:S03]  /*1dd0*/  UTMALDG.3D.MULTICAST [UR32], [UR16], UR13, desc[UR18] ;  /* 0x00001220100073b4 */ /* 0x0005e6000801180d */
[----:B------:R3:W-:Y:S01]  /*1de0*/  UTMALDG.3D.MULTICAST [UR8], [UR14], UR4, desc[UR18] ;  /* 0x000012080e0073b4 */ /* 0x0007e20008011804 */
[----:B--2---:R-:W-:Y:S01]  /*1df0*/  UMOV UR13, UR25 ;  /* 0x00000019000d7c82 */ /* 0x004fe20008000000 */
[----:B---3--:R-:W-:Y:S01]  /*1e00*/  UMOV UR4, UR5 ;  /* 0x0000000500047c82 */ /* 0x008fe20008000000 */
[----:B----4-:R-:W-:Y:S05]  /*1e10*/  BRA.U UP0, `(.L_x_31) ;  /* 0xfffffffd00487547 */ /* 0x010fea000b83ffff */
.L_x_25:
[----:B------:R-:W-:Y:S01]  /*1e20*/  ULEA UR4, UR5, UR6, 0x3 ;  /* 0x0000000605047291 */ /* 0x000fe2000f8e18ff */
[----:B--2---:R-:W-:Y:S01]  /*1e30*/  SHF.L.U32 R0, R12, 0x1f, RZ ;  /* 0x0000001f0c007819 */ /* 0x004fe200000006ff */
[----:B------:R-:W-:Y:S01]  /*1e40*/  @!P1 SYNCS.ARRIVE.TRANS64.A1T0 RZ, [UR6+0x88], RZ ;  /* 0x000088ffffff99a7 */ /* 0x000fe20008100006 */
[----:B------:R-:W-:-:S06]  /*1e50*/  UISETP.GT.AND UP0, UPT, UR43, UR41, UPT ;  /* 0x000000292b00728c */ /* 0x000fcc000bf04270 */
[----:B-1-3--:R1:W2:Y:S03]  /*1e60*/  SYNCS.PHASECHK.TRANS64.TRYWAIT P0, [UR4+0x20], R0 ;  /* 0x00002000ff0075a7 */ /* 0x00a2a60008001104 */
[----:B------:R-:W-:Y:S05]  /*1e70*/  BRA.U !UP0, `(.L_x_32) ;  /* 0x0000000108c47547 */ /* 0x000fea000b800000 */
[----:B------:R-:W-:Y:S01]  /*1e80*/  UIADD3 UR29, UPT, UPT, UR46, UR13, URZ ;  /* 0x0000000d2e1d7290 */ /* 0x000fe2000fffe0ff */
[----:B------:R-:W-:-:S11]  /*1e90*/  UMOV UR4, UR5 ;  /* 0x0000000500047c82 */ /* 0x000fd60008000000 */
.L_x_38:
[----:B------:R-:W-:Y:S01]  /*1ea0*/  ULEA UR17, UR4, UR6, 0x3 ;  /* 0x0000000604117291 */ /* 0x000fe2000f8e18ff */
[----:B--2---:R-:W-:Y:S01]  /*1eb0*/  @!P3 MOV R2, 0xa000 ;  /* 0x0000a0000002b802 */ /* 0x004fe20000000f00 */
[----:B--2-4-:R-:W-:Y:S10]  /*1ec0*/  @P0 BRA `(.L_x_33) ;  /* 0x00000000000c0947 */ /* 0x014ff40003800000 */
[----:B------:R-:W-:-:S04]  /*1ed0*/  SHF.L.U32 R3, R12, 0x1f, RZ ;  /* 0x0000001f0c037819 */ /* 0x000fc800000006ff */
[----:B------:R-:W2:Y:S02]  /*1ee0*/  SYNCS.PHASECHK.TRANS64.TRYWAIT P0, [UR17+0x20], R3 ;  /* 0x00002003ff0075a7 */ /* 0x000ea40008001111 */
[----:B--2---:R-:W-:Y:S05]  /*1ef0*/  @!P0 BRA `(.L_x_34) ;  /* 0x0000007800a48947 */ /* 0x004fea0003800000 */
.L_x_33:
[----:B------:R2:W-:Y:S01]  /*1f00*/  @!P3 SYNCS.ARRIVE.TRANS64 RZ, [UR17], R2 ;  /* 0x00000002ffffb9a7 */ /* 0x0005e20008000011 */
[----:B------:R-:W-:-:S04]  /*1f10*/  ULOP3.LUT UR5, UR26, 0x2, URZ, 0xfc, !UPT ;  /* 0x000000021a057892 */ /* 0x000fc8000f8efcff */
[----:B------:R-:W-:-:S09]  /*1f20*/  UISETP.NE.AND UP0, UPT, UR5, 0x2, UPT ;  /* 0x000000020500788c */ /* 0x000fd2000bf05270 */
[----:B------:R-:W-:Y:S05]  /*1f30*/  BRA.U UP0, `(.L_x_35) ;  /* 0x0000000100047547 */ /* 0x000fea000b800000 */
[----:B------:R-:W-:Y:S05]  /*1f40*/  BPT.TRAP 0x1 ;  /* 0x000000040000795c */ /* 0x000fea0000300000 */
.L_x_35:
[----:B------:R-:W-:Y:S04]  /*1f50*/  BSSY.RECONVERGENT B0, `(.L_x_36) ;  /* 0x0000003000007945 */ /* 0x000fe80003800200 */
[----:B------:R-:W-:Y:S05]  /*1f60*/  @P2 BRA `(.L_x_37) ;  /* 0x0000000000042947 */ /* 0x000fea0003800000 */
[----:B------:R-:W-:Y:S05]  /*1f70*/  BPT.TRAP 0x1 ;  /* 0x000000040000795c */ /* 0x000fea0000300000 */
.L_x_37:
[----:B------:R-:W-:Y:S05]  /*1f80*/  BSYNC.RECONVERGENT B0 ;  /* 0x0000000000007941 */ /* 0x000fea0003800200 */
.L_x_36:
        /* <DEDUP_REMOVED lines=11> */
[----:B-1----:R-:W-:Y:S01]  /*2040*/  SHF.L.U32 R0, R12, 0x1f, RZ ;  /* 0x0000001f0c007819 */ /* 0x002fe200000006ff */
[----:B------:R-:W-:Y:S02]  /*2050*/  UIADD3.X UR15, UPT, UPT, URZ, UR31, URZ, UP0, !UPT ;  /* 0x0000001fff0f7290 */ /* 0x000fe400087fe4ff */
[----:B------:R-:W-:Y:S01]  /*2060*/  ULEA UR8, UR4, UR27, 0xf ;  /* 0x0000001b04087291 */ /* 0x000fe2000f8e78ff */
[----:B------:R3:W4:Y:S01]  /*2070*/  SYNCS.PHASECHK.TRANS64.TRYWAIT P0, [UR7+0x20], R0 ;  /* 0x00002000ff0075a7 */ /* 0x0007220008001107 */
[----:B------:R-:W-:-:S02]  /*2080*/  UISETP.NE.AND UP0, UPT, UR13, UR29, UPT ;  /* 0x0000001d0d00728c */ /* 0x000fc4000bf05270 */
[----:B------:R-:W-:Y:S02]  /*2090*/  UIADD3 UR16, UPT, UPT, UR6, 0x6400, UR16 ;  /* 0x0000640006107890 */ /* 0x000fe4000fffe010 */
[----:B------:R-:W-:Y:S02]  /*20a0*/  UIADD3.X UR23, UPT, UPT, URZ, UR31, URZ, UP1, !UPT ;  /* 0x0000001fff177290 */ /* 0x000fe40008ffe4ff */
        /* <DEDUP_REMOVED lines=8> */
[----:B------:R-:W-:Y:S01]  /*2130*/  UMOV UR9, UR17 ;  /* 0x0000001100097c82 */ /* 0x000fe20008000000 */
[----:B------:R-:W-:Y:S01]  /*2140*/  UMOV UR10, UR18 ;  /* 0x00000012000a7c82 */ /* 0x000fe20008000000 */
[----:B------:R-:W-:Y:S01]  /*2150*/  UTMALDG.3D.MULTICAST [UR16], [UR22], UR7, desc[UR32] ;  /* 0x00002010160073b4 */ /* 0x000fe20008011807 */
[----:B------:R1:W-:Y:S02]  /*2160*/  UTMALDG.3D.MULTICAST [UR8], [UR14], UR4, desc[UR32] ;  /* 0x000020080e0073b4 */ /* 0x0003e40008011804 */
[----:B-1----:R-:W-:Y:S01]  /*2170*/  UMOV UR4, UR5 ;  /* 0x0000000500047c82 */ /* 0x002fe20008000000 */
[----:B---3--:R-:W-:Y:S05]  /*2180*/  BRA.U UP0, `(.L_x_38) ;  /* 0xfffffffd00447547 */ /* 0x008fea000b83ffff */
.L_x_32:
[C---:B------:R-:W-:Y:S01]  /*2190*/  LEA R3, R11.reuse, UR6, 0x3 ;  /* 0x000000060b037c11 */ /* 0x040fe2000f8e18ff */
[----:B------:R-:W-:Y:S01]  /*21a0*/  NOP ;  /* 0x0000000000007918 */ /* 0x000fe20000000000 */
[----:B-1----:R-:W-:Y:S02]  /*21b0*/  SHF.L.U32 R0, R10, 0x1f, RZ ;  /* 0x0000001f0a007819 */ /* 0x002fe400000006ff */
[----:B------:R-:W-:Y:S02]  /*21c0*/  LEA R4, R11, UR6, 0x4 ;  /* 0x000000060b047c11 */ /* 0x000fe4000f8e20ff */
[----:B--2-4-:R-:W1:Y:S02]  /*21d0*/  SYNCS.PHASECHK.TRANS64.TRYWAIT P0, [R3+URZ+0x90], R0 ;  /* 0x00009000030075a7 */ /* 0x014e6400080011ff */
[----:B-1----:R-:W-:Y:S05]  /*21e0*/  @!P0 BRA `(.L_x_39) ;  /* 0x0000007800008947 */ /* 0x002fea0003800000 */
.L_x_135:
[----:B------:R-:W2:Y:S01]  /*21f0*/  LDS.128 R4, [R4+0x120] ;  /* 0x0001200004047984 */ /* 0x000ea20000000c00 */
[----:B------:R-:W-:Y:S01]  /*2200*/  UISETP.GE.AND UP0, UPT, UR42, 0x1, UPT ;  /* 0x000000012a00788c */ /* 0x000fe2000bf06270 */
[----:B------:R-:W-:Y:S01]  /*2210*/  @!PT LDS RZ, [RZ] ;  /* 0x00000000fffff984 */ /* 0x000fe20000000800 */
[----:B------:R-:W-:Y:S01]  /*2220*/  @!PT LDS RZ, [RZ] ;  /* 0x00000000fffff984 */ /* 0x000fe20000000800 */
[----:B------:R-:W-:Y:S01]  /*2230*/  @!PT LDS RZ, [RZ] ;  /* 0x00000000fffff984 */ /* 0x000fe20000000800 */
[----:B------:R-:W-:Y:S01]  /*2240*/  @!PT LDS RZ, [RZ] ;  /* 0x00000000fffff984 */ /* 0x000fe20000000800 */
[----:B------:R3:W-:Y:S06]  /*2250*/  MEMBAR.ALL.CTA ;  /* 0x0000000000007992 */ /* 0x0007ec0000008000 */
[----:B---3--:R-:W3:Y:S01]  /*2260*/  FENCE.VIEW.ASYNC.S ;  /* 0x00000000000073c6 */ /* 0x008ee20000000000 */
[----:B--2---:R-:W-:-:S13]  /*2270*/  LOP3.LUT P0, RZ, R6, 0x1, RZ, 0xc0, !PT ;  /* 0x0000000106ff7812 */ /* 0x004fda000780c0ff */
[----:B---3--:R-:W-:Y:S01]  /*2280*/  VOTEU.ANY UP1, P0 ;  /* 0x0000000000ff7886 */ /* 0x008fe20000020100 */
[----:B------:R-:W-:-:S13]  /*2290*/  PLOP3.LUT P0, PT, PT, PT, UP1, 0x80, 0x8 ;  /* 0x000000000008781c */ /* 0x000fda0003f0f018 */
[----:B-1----:R-:W-:Y:S02]  /*22a0*/  @P0 LOP3.LUT R0, R5, 0xffff, RZ, 0xc0, !PT ;  /* 0x0000ffff05000812 */ /* 0x002fe400078ec0ff */
[----:B------:R-:W-:Y:S02]  /*22b0*/  @P0 MOV R2, R4 ;  /* 0x0000000400020202 */ /* 0x000fe40000000f00 */
[----:B------:R-:W-:Y:S01]  /*22c0*/  @P0 R2UR UR7, R0 ;  /* 0x00000000000702ca */ /* 0x000fe200000e0000 */
[----:B------:R-:W-:Y:S01]  /*22d0*/  VIADD R0, R3, 0xa0 ;  /* 0x000000a003007836 */ /* 0x000fe20000000000 */
[----:B------:R-:W-:Y:S02]  /*22e0*/  @P0 SHF.R.U32.HI R4, RZ, 0x10, R5 ;  /* 0x00000010ff040819 */ /* 0x000fe40000011605 */
[----:B------:R-:W-:Y:S02]  /*22f0*/  @P0 R2UR UR8, R2 ;  /* 0x00000000020802ca */ /* 0x000fe400000e0000 */
[----:B------:R-:W-:-:S02]  /*2300*/  PRMT R0, RZ, 0x654, R0 ;  /* 0x00000654ff007816 */ /* 0x000fc40000000000 */
[----:B------:R-:W-:Y:S02]  /*2310*/  @P0 R2UR UR4, R4 ;  /* 0x00000000040402ca */ /* 0x000fe400000e0000 */
[----:B------:R1:W-:Y:S03]  /*2320*/  SYNCS.ARRIVE.TRANS64.RED.A1T0 RZ, [R0+URZ], RZ ;  /* 0x000000ff00ff79a7 */ /* 0x0003e600081004ff */
[----:B------:R-:W-:-:S04]  /*2330*/  @UP1 UMOV UR37, UR7 ;  /* 0x0000000700251c82 */ /* 0x000fc80008000000 */
[----:B------:R-:W-:-:S04]  /*2340*/  @UP1 UMOV UR38, UR8 ;  /* 0x0000000800261c82 */ /* 0x000fc80008000000 */
[----:B------:R-:W-:Y:S01]  /*2350*/  @UP1 UMOV UR36, UR4 ;  /* 0x0000000400241c82 */ /* 0x000fe20008000000 */
[----:B------:R-:W-:Y:S05]  /*2360*/  BRA.U !UP0, `(.L_x_40) ;  /* 0x0000000108d47547 */ /* 0x000fea000b800000 */
[----:B------:R-:W2:Y:S01]  /*2370*/  LDCU.128 UR12, c[0x0][0xb10] ;  /* 0x00016200ff0c77ac */ /* 0x000ea20008000c00 */
[----:B------:R-:W3:Y:S01]  /*2380*/  LDCU UR29, c[0x0][0xb20] ;  /* 0x00016400ff1d77ac */ /* 0x000ee20008000800 */
[----:B------:R-:W4:Y:S01]  /*2390*/  LDCU UR20, c[0x0][0xb0c] ;  /* 0x00016180ff1477ac */ /* 0x000f220008000800 */
[----:B------:R-:W1:Y:S01]  /*23a0*/  LDCU.64 UR10, c[0x0][0xb28] ;  /* 0x00016500ff0a77ac */ /* 0x000e620008000a00 */
[----:B------:R-:W-:Y:S02]  /*23b0*/  UISETP.NE.AND UP3, UPT, UR42, 0x1, UPT ;  /* 0x000000012a00788c */ /* 0x000fe4000bf65270 */
[----:B--2---:R-:W-:Y:S02]  /*23c0*/  UIMAD.WIDE.U32 UR16, UR39, UR15, URZ ;  /* 0x0000000f271072a5 */ /* 0x004fe4000f8e00ff */
[----:B------:R-:W-:Y:S02]  /*23d0*/  UIMAD.WIDE.U32 UR8, UR40, UR12, URZ ;  /* 0x0000000c280872a5 */ /* 0x000fe4000f8e00ff */
[----:B------:R-:W-:-:S02]  /*23e0*/  UISETP.NE.AND UP0, UPT, UR14, 0x1, UPT ;  /* 0x000000010e00788c */ /* 0x000fc4000bf05270 */
[----:B------:R-:W-:Y:S01]  /*23f0*/  UIMAD.WIDE.U32 UR22, UR37, UR15, URZ ;  /* 0x0000000f251672a5 */ /* 0x000fe2000f8e00ff */
[----:B------:R-:W-:Y:S02]  /*2400*/  UMOV UR16, UR17 ;  /* 0x0000001100107c82 */ /* 0x000fe40008000000 */
[----:B------:R-:W-:Y:S01]  /*2410*/  UMOV UR8, UR9 ;  /* 0x0000000900087c82 */ /* 0x000fe20008000000 */
[----:B---3--:R-:W-:Y:S02]  /*2420*/  USHF.R.U32.HI UR16, URZ, UR29, UR16 ;  /* 0x0000001dff107299 */ /* 0x008fe40008011610 */
[----:B----4-:R-:W-:Y:S02]  /*2430*/  UISETP.NE.AND UP2, UPT, UR20, 0x1, UPT ;  /* 0x000000011400788c */ /* 0x010fe4000bf45270 */
[----:B------:R-:W-:Y:S02]  /*2440*/  USHF.R.U32.HI UR8, URZ, UR13, UR8 ;  /* 0x0000000dff087299 */ /* 0x000fe40008011608 */
[----:B------:R-:W-:-:S02]  /*2450*/  USEL UR7, UR39, UR16, !UP0 ;  /* 0x0000001027077287 */ /* 0x000fc4000c000000 */
[----:B------:R-:W-:Y:S02]  /*2460*/  USEL UR8, UR40, UR8, !UP2 ;  /* 0x0000000828087287 */ /* 0x000fe4000d000000 */
[----:B-1----:R-:W-:Y:S01]  /*2470*/  UIMAD.WIDE.U32 UR16, UR7, UR10, URZ ;  /* 0x0000000a071072a5 */ /* 0x002fe2000f8e00ff */
[----:B------:R-:W-:Y:S01]  /*2480*/  UMOV UR4, UR23 ;  /* 0x0000001700047c82 */ /* 0x000fe20008000000 */
[----:B------:R-:W-:Y:S02]  /*2490*/  UIMAD.WIDE.U32 UR18, UR38, UR12, URZ ;  /* 0x0000000c261272a5 */ /* 0x000fe4000f8e00ff */
[----:B------:R-:W-:-:S03]  /*24a0*/  UIMAD.WIDE.U32 UR22, UR8, UR10, URZ ;  /* 0x0000000a081672a5 */ /* 0x000fc6000f8e00ff */
[----:B------:R-:W-:Y:S01]  /*24b0*/  UMOV UR16, UR17 ;  /* 0x0000001100107c82 */ /* 0x000fe20008000000 */
[----:B------:R-:W-:Y:S02]  /*24c0*/  USHF.R.U32.HI UR4, URZ, UR29, UR4 ;  /* 0x0000001dff047299 */ /* 0x000fe40008011604 */
[----:B------:R-:W-:Y:S01]  /*24d0*/  @UP3 USHF.R.U32.HI UR7, URZ, UR11, UR16 ;  /* 0x0000000bff073299 */ /* 0x000fe20008011610 */
[----:B------:R-:W-:Y:S01]  /*24e0*/  UMOV UR18, UR19 ;  /* 0x0000001300127c82 */ /* 0x000fe20008000000 */
[----:B------:R-:W-:Y:S01]  /*24f0*/  UMOV UR22, UR23 ;  /* 0x0000001700167c82 */ /* 0x000fe20008000000 */
[----:B------:R-:W-:Y:S02]  /*2500*/  USHF.R.U32.HI UR13, URZ, UR13, UR18 ;  /* 0x0000000dff0d7299 */ /* 0x000fe40008011612 */
[----:B------:R-:W-:Y:S02]  /*2510*/  USEL UR4, UR37, UR4, !UP0 ;  /* 0x0000000425047287 */ /* 0x000fe4000c000000 */
[----:B------:R-:W-:-:S02]  /*2520*/  @UP3 USHF.R.U32.HI UR8, URZ, UR11, UR22 ;  /* 0x0000000bff083299 */ /* 0x000fc40008011616 */
[----:B------:R-:W-:Y:S02]  /*2530*/  UIMAD UR9, UR42, UR7, URZ ;  /* 0x000000072a0972a4 */ /* 0x000fe4000f8e02ff */
[----:B------:R-:W-:Y:S02]  /*2540*/  USEL UR7, UR38, UR13, !UP2 ;  /* 0x0000000d26077287 */ /* 0x000fe4000d000000 */
[----:B------:R-:W-:Y:S02]  /*2550*/  UIMAD UR12, UR42, UR8, URZ ;  /* 0x000000082a0c72a4 */ /* 0x000fe4000f8e02ff */
[----:B------:R-:W-:Y:S02]  /*2560*/  UISETP.GE.AND UP0, UPT, UR4, UR9, UPT ;  /* 0x000000090400728c */ /* 0x000fe4000bf06270 */
[----:B------:R-:W-:Y:S02]  /*2570*/  UIMAD.WIDE.U32 UR16, UR4, UR10, URZ ;  /* 0x0000000a041072a5 */ /* 0x000fe4000f8e00ff */
[----:B------:R-:W-:-:S02]  /*2580*/  UISETP.GE.OR UP0, UPT, UR7, UR12, UP0 ;  /* 0x0000000c0700728c */ /* 0x000fc40008706670 */
        /* <DEDUP_REMOVED lines=19> */
.L_x_40:
[----:B------:R-:W2:Y:S02]  /*26c0*/  LDCU UR4, c[0x0][0xb30] ;  /* 0x00016600ff0477ac */ /* 0x000ea40008000800 */
[----:B--2---:R-:W-:-:S09]  /*26d0*/  UISETP.NE.AND UP0, UPT, UR4, 0x1, UPT ;  /* 0x000000010400788c */ /* 0x004fd2000bf05270 */
[----:B------:R-:W-:Y:S05]  /*26e0*/  BRA.U UP0, `(.L_x_41) ;  /* 0x0000000100447547 */ /* 0x000fea000b800000 */
        /* <DEDUP_REMOVED lines=17> */
.L_x_41:
[----:B------:R-:W-:Y:S01]  /*2800*/  VIADD R11, R11, 0x1 ;  /* 0x000000010b0b7836 */ /* 0x000fe20000000000 */
[----:B------:R-:W-:Y:S02]  /*2810*/  R2UR UR7, R77 ;  /* 0x000000004d0772ca */ /* 0x000fe400000e0000 */
[----:B------:R-:W-:Y:S02]  /*2820*/  R2UR UR4, R76 ;  /* 0x000000004c0472ca */ /* 0x000fe400000e0000 */
[C---:B------:R-:W-:Y:S02]  /*2830*/  ISETP.NE.AND P0, PT, R11.reuse, 0x2, PT ;  /* 0x000000020b00780c */ /* 0x040fe40003f05270 */
[----:B------:R-:W-:Y:S02]  /*2840*/  PLOP3.LUT P1, PT, PT, PT, PT, 0x80, 0x8 ;  /* 0x000000000008781c */ /* 0x000fe40003f2f070 */
[----:B-1----:R-:W-:Y:S02]  /*2850*/  SEL R0, RZ, 0x1, P0 ;  /* 0x00000001ff007807 */ /* 0x002fe40000000000 */
[----:B------:R-:W-:-:S02]  /*2860*/  SEL R11, R11, RZ, P0 ;  /* 0x000000ff0b0b7207 */ /* 0x000fc40000000000 */
[----:B------:R-:W-:Y:S01]  /*2870*/  LOP3.LUT R10, R10, R0, RZ, 0x3c, !PT ;  /* 0x000000000a0a7212 */ /* 0x000fe200078e3cff */
[----:B------:R-:W-:Y:S02]  /*2880*/  UIADD3 UR16, UPT, UPT, UR38, UR7, URZ ;  /* 0x0000000726107290 */ /* 0x000fe4000fffe0ff */
[----:B------:R-:W-:Y:S01]  /*2890*/  UIADD3 UR20, UPT, UPT, UR37, UR4, URZ ;  /* 0x0000000425147290 */ /* 0x000fe2000fffe0ff */
[----:B------:R-:W-:Y:S11]  /*28a0*/  BRA.U UP1, `(.L_x_42) ;  /* 0xfffffff101307547 */ /* 0x000ff6000b83ffff */
[----:B------:R-:W-:Y:S01]  /*28b0*/  UIADD3 UR7, UPT, UPT, UR6, 0x20, URZ ;  /* 0x0000002006077890 */ /* 0x000fe2000fffe0ff */
[----:B------:R-:W-:-:S03]  /*28c0*/  SHF.L.U32 R2, R12, 0x1f, RZ ;  /* 0x0000001f0c027819 */ /* 0x000fc600000006ff */
[----:B------:R-:W-:-:S09]  /*28d0*/  ULEA UR4, UR5, UR7, 0x3 ;  /* 0x0000000705047291 */ /* 0x000fd2000f8e18ff */
[----:B------:R-:W1:Y:S02]  /*28e0*/  SYNCS.PHASECHK.TRANS64.TRYWAIT P0, [UR4], R2 ;  /* 0x00000002ff0075a7 */ /* 0x000e640008001104 */
[----:B-1----:R-:W-:Y:S05]  /*28f0*/  @!P0 BRA `(.L_x_43) ;  /* 0x0000007000508947 */ /* 0x002fea0003800000 */
.L_x_137:
[----:B------:R-:W-:-:S04]  /*2900*/  UIADD3 UR4, UPT, UPT, UR5, 0x1, URZ ;  /* 0x0000000105047890 */ /* 0x000fc8000fffe0ff */
[----:B------:R-:W-:-:S04]  /*2910*/  UISETP.NE.AND UP0, UPT, UR4, 0x4, UPT ;  /* 0x000000040400788c */ /* 0x000fc8000bf05270 */
[----:B------:R-:W-:Y:S02]  /*2920*/  USEL UR6, URZ, 0x1, UP0 ;  /* 0x00000001ff067887 */ /* 0x000fe40008000000 */
[----:B------:R-:W-:-:S04]  /*2930*/  USEL UR4, UR4, URZ, UP0 ;  /* 0x000000ff04047287 */ /* 0x000fc80008000000 */
[----:B------:R-:W-:Y:S01]  /*2940*/  ULEA UR5, UR4, UR7, 0x3 ;  /* 0x0000000704057291 */ /* 0x000fe2000f8e18ff */
[----:B-1----:R-:W-:-:S04]  /*2950*/  LOP3.LUT R2, R12, UR6, RZ, 0x3c, !PT ;  /* 0x000000060c027c12 */ /* 0x002fc8000f8e3cff */
[----:B------:R-:W-:-:S04]  /*2960*/  SHF.L.U32 R3, R2, 0x1f, RZ ;  /* 0x0000001f02037819 */ /* 0x000fc800000006ff */
[----:B------:R-:W1:Y:S02]  /*2970*/  SYNCS.PHASECHK.TRANS64.TRYWAIT P0, [UR5], R3 ;  /* 0x00000003ff0075a7 */ /* 0x000e640008001105 */
[----:B-1----:R-:W-:Y:S05]  /*2980*/  @!P0 BRA `(.L_x_44) ;  /* 0x0000007000448947 */ /* 0x002fea0003800000 */
.L_x_139:
[----:B------:R-:W-:-:S04]  /*2990*/  UIADD3 UR4, UPT, UPT, UR4, 0x1, URZ ;  /* 0x0000000104047890 */ /* 0x000fc8000fffe0ff */
[----:B------:R-:W-:-:S04]  /*29a0*/  UISETP.NE.AND UP0, UPT, UR4, 0x4, UPT ;  /* 0x000000040400788c */ /* 0x000fc8000bf05270 */
[----:B------:R-:W-:Y:S02]  /*29b0*/  USEL UR6, URZ, 0x1, UP0 ;  /* 0x00000001ff067887 */ /* 0x000fe40008000000 */
[----:B------:R-:W-:-:S04]  /*29c0*/  USEL UR4, UR4, URZ, UP0 ;  /* 0x000000ff04047287 */ /* 0x000fc80008000000 */
[----:B------:R-:W-:Y:S01]  /*29d0*/  ULEA UR5, UR4, UR7, 0x3 ;  /* 0x0000000704057291 */ /* 0x000fe2000f8e18ff */
[----:B------:R-:W-:-:S04]  /*29e0*/  LOP3.LUT R2, R2, UR6, RZ, 0x3c, !PT ;  /* 0x0000000602027c12 */ /* 0x000fc8000f8e3cff */
[----:B-1----:R-:W-:-:S04]  /*29f0*/  SHF.L.U32 R3, R2, 0x1f, RZ ;  /* 0x0000001f02037819 */ /* 0x002fc800000006ff */
[----:B------:R-:W1:Y:S02]  /*2a00*/  SYNCS.PHASECHK.TRANS64.TRYWAIT P0, [UR5], R3 ;  /* 0x00000003ff0075a7 */ /* 0x000e640008001105 */
[----:B-1----:R-:W-:Y:S05]  /*2a10*/  @!P0 BRA `(.L_x_45) ;  /* 0x0000007000388947 */ /* 0x002fea0003800000 */
.L_x_141:
[----:B------:R-:W-:-:S04]  /*2a20*/  UIADD3 UR4, UPT, UPT, UR4, 0x1, URZ ;  /* 0x0000000104047890 */ /* 0x000fc8000fffe0ff */
[----:B------:R-:W-:-:S04]  /*2a30*/  UISETP.NE.AND UP0, UPT, UR4, 0x4, UPT ;  /* 0x000000040400788c */ /* 0x000fc8000bf05270 */
[----:B------:R-:W-:Y:S02]  /*2a40*/  USEL UR5, URZ, 0x1, UP0 ;  /* 0x00000001ff057887 */ /* 0x000fe40008000000 */
[----:B------:R-:W-:-:S04]  /*2a50*/  USEL UR4, UR4, URZ, UP0 ;  /* 0x000000ff04047287 */ /* 0x000fc80008000000 */
[----:B------:R-:W-:Y:S01]  /*2a60*/  ULEA UR4, UR4, UR7, 0x3 ;  /* 0x0000000704047291 */ /* 0x000fe2000f8e18ff */
[----:B------:R-:W-:-:S04]  /*2a70*/  LOP3.LUT R2, R2, UR5, RZ, 0x3c, !PT ;  /* 0x0000000502027c12 */ /* 0x000fc8000f8e3cff */
[----:B------:R-:W-:Y:S01]  /*2a80*/  SHF.L.U32 R2, R2, 0x1f, RZ ;  /* 0x0000001f02027819 */ /* 0x000fe200000006ff */
[----:B-1----:R-:W-:-:S07]  /*2a90*/  IMAD.U32 R0, RZ, RZ, UR4 ;  /* 0x00000004ff007e24 */ /* 0x002fce000f8e00ff */
.L_x_46:
[----:B-1----:R1:W2:Y:S02]  /*2aa0*/  SYNCS.PHASECHK.TRANS64.TRYWAIT P0, [R0+URZ], R2 ;  /* 0x00000002000075a7 */ /* 0x0022a400080011ff */
[----:B--2---:R-:W-:Y:S05]  /*2ab0*/  @!P0 NANOSLEEP.SYNCS 0x989680 ;  /* 0x009896800000895d */ /* 0x004fea0003900000 */
[----:B------:R-:W2:Y:S02]  /*2ac0*/  @!P0 SYNCS.PHASECHK.TRANS64 P0, [R0+URZ], R2 ;  /* 0x00000002000085a7 */ /* 0x000ea400080010ff */
[----:B--2---:R-:W-:Y:S05]  /*2ad0*/  @P0 EXIT ;  /* 0x000000000000094d */ /* 0x004fea0003800000 */
[----:B------:R-:W-:Y:S05]  /*2ae0*/  BRA `(.L_x_46) ;  /* 0xfffffffc00ec7947 */ /* 0x000fea000383ffff */
.L_x_22:
[----:B------:R-:W-:-:S04]  /*2af0*/  UISETP.NE.AND UP0, UPT, UR45, URZ, UPT ;  /* 0x000000ff2d00728c */ /* 0x000fc8000bf05270 */
[----:B------:R-:W-:-:S09]  /*2b00*/  UISETP.NE.OR UP0, UPT, UR17, 0x1, UP0 ;  /* 0x000000011100788c */ /* 0x000fd20008705670 */
[----:B------:R-:W-:Y:S05]  /*2b10*/  BRA.U UP0, `(.L_x_47) ;  /* 0x0000000500487547 */ /* 0x000fea000b800000 */
[----:B------:R-:W-:Y:S01]  /*2b20*/  ISETP.GE.U32.AND P2, PT, R0, 0x4, PT ;  /* 0x000000040000780c */ /* 0x000fe20003f46070 */
[----:B------:R-:W-:Y:S01]  /*2b30*/  IMAD.MOV.U32 R12, RZ, RZ, 0x1 ;  /* 0x00000001ff0c7424 */ /* 0x000fe200078e00ff */
[----:B------:R-:W-:Y:S02]  /*2b40*/  CS2R R10, SRZ ;  /* 0x00000000000a7805 */ /* 0x000fe4000001ff00 */
[----:B------:R-:W-:Y:S01]  /*2b50*/  CS2R R8, SRZ ;  /* 0x0000000000087805 */ /* 0x000fe2000001ff00 */
[----:B------:R-:W-:Y:S01]  /*2b60*/  UMOV UR6, 0x400 ;  /* 0x0000040000067882 */ /* 0x000fe20000000000 */
[----:B------:R-:W-:Y:S01]  /*2b70*/  UMOV UR5, URZ ;  /* 0x000000ff00057c82 */ /* 0x000fe20008000000 */
[----:B------:R-:W-:-:S12]  /*2b80*/  ULEA UR6, UR45, UR6, 0x18 ;  /* 0x000000062d067291 */ /* 0x000fd8000f8ec0ff */
.L_x_51:
[----:B------:R-:W-:Y:S02]  /*2b90*/  LEA R2, R8, UR6, 0x3 ;  /* 0x0000000608027c11 */ /* 0x000fe4000f8e18ff */
[----:B------:R-:W-:-:S03]  /*2ba0*/  SHF.L.U32 R4, R9, 0x1f, RZ ;  /* 0x0000001f09047819 */ /* 0x000fc600000006ff */
[----:B------:R-:W-:Y:S01]  /*2bb0*/  VIADD R5, R2, 0x100 ;  /* 0x0000010002057836 */ /* 0x000fe20000000000 */
[----:B------:R-:W2:Y:S02]  /*2bc0*/  SYNCS.PHASECHK.TRANS64.TRYWAIT P0, [R2+URZ+0xf0], R4 ;  /* 0x0000f004020075a7 */ /* 0x000ea400080011ff */
[----:B--2---:R-:W-:Y:S05]  /*2bd0*/  @!P0 BRA `(.L_x_48) ;  /* 0x0000006c00e08947 */ /* 0x004fea0003800000 */
.L_x_142:
[----:B------:R-:W-:Y:S01]  /*2be0*/  ULEA UR4, UR5, UR6, 0x3 ;  /* 0x0000000605047291 */ /* 0x000fe2000f8e18ff */
[----:B--2---:R-:W-:Y:S01]  /*2bf0*/  PRMT R2, RZ, 0x654, R5 ;  /* 0x00000654ff027816 */ /* 0x004fe20000000005 */
[----:B------:R-:W-:Y:S01]  /*2c00*/  @!P2 IMAD.MOV.U32 R4, RZ, RZ, 0x10 ;  /* 0x00000010ff04a424 */ /* 0x000fe200078e00ff */
[----:B------:R-:W-:Y:S01]  /*2c10*/  SHF.L.U32 R5, R12, 0x1f, RZ ;  /* 0x0000001f0c057819 */ /* 0x000fe200000006ff */
[----:B------:R-:W-:Y:S01]  /*2c20*/  UIADD3 UR7, UPT, UPT, UR4, 0x90, URZ ;  /* 0x0000009004077890 */ /* 0x000fe2000fffe0ff */
[----:B------:R2:W-:Y:S05]  /*2c30*/  SYNCS.ARRIVE.TRANS64.RED.A1T0 RZ, [R2+URZ], RZ ;  /* 0x000000ff02ff79a7 */ /* 0x0005ea00081004ff */
[----:B------:R-:W-:Y:S01]  /*2c40*/  IMAD.U32 R6, RZ, RZ, UR7 ;  /* 0x00000007ff067e24 */ /* 0x000fe2000f8e00ff */
[----:B------:R-:W3:Y:S04]  /*2c50*/  SYNCS.PHASECHK.TRANS64.TRYWAIT P0, [UR4+0xa0], R5 ;  /* 0x0000a005ff0075a7 */ /* 0x000ee80008001104 */
[----:B------:R-:W-:Y:S01]  /*2c60*/  PRMT R6, R0, 0x654, R6 ;  /* 0x0000065400067816 */ /* 0x000fe20000000006 */
[----:B--23--:R-:W-:Y:S06]  /*2c70*/  @!P0 BRA `(.L_x_49) ;  /* 0x0000006c00cc8947 */ /* 0x00cfec0003800000 */
.L_x_144:
[----:B------:R-:W-:Y:S01]  /*2c80*/  ULEA UR8, UR5, UR6, 0x4 ;  /* 0x0000000605087291 */ /* 0x000fe2000f8e20ff */
[----:B------:R-:W-:Y:S01]  /*2c90*/  SEL R3, R6, R3, !P2 ;  /* 0x0000000306037207 */ /* 0x000fe20005000000 */
[----:B------:R-:W-:Y:S01]  /*2ca0*/  UIADD3 UR9, UPT, UPT, UR4, 0x90, URZ ;  /* 0x0000009004097890 */ /* 0x000fe2000fffe0ff */
[----:B--2---:R-:W-:Y:S01]  /*2cb0*/  LEA R2, R11, UR6, 0x3 ;  /* 0x000000060b027c11 */ /* 0x004fe2000f8e18ff */
[----:B------:R-:W-:Y:S01]  /*2cc0*/  UIADD3 UR8, UPT, UPT, UR8, 0x120, URZ ;  /* 0x0000012008087890 */ /* 0x000fe2000fffe0ff */
[----:B------:R2:W-:Y:S01]  /*2cd0*/  @!P2 SYNCS.ARRIVE.TRANS64.RED RZ, [R3+URZ], R4 ;  /* 0x0000000403ffa9a7 */ /* 0x0005e200080004ff */
[----:B------:R-:W-:Y:S01]  /*2ce0*/  UIADD3 UR4, UPT, UPT, UR5, 0x1, URZ ;  /* 0x0000000105047890 */ /* 0x000fe2000fffe0ff */
[----:B------:R-:W-:-:S03]  /*2cf0*/  VIADD R8, R8, 0x1 ;  /* 0x0000000108087836 */ /* 0x000fc60000000000 */
[----:B------:R-:W-:Y:S02]  /*2d00*/  UISETP.NE.AND UP0, UPT, UR4, 0x2, UPT ;  /* 0x000000020400788c */ /* 0x000fe4000bf05270 */
[----:B------:R-:W-:Y:S01]  /*2d10*/  ISETP.NE.AND P0, PT, R8, 0x2, PT ;  /* 0x000000020800780c */ /* 0x000fe20003f05270 */
[----:B------:R-:W-:Y:S06]  /*2d20*/  UGETNEXTWORKID.BROADCAST [UR8], [UR9] ;  /* 0x00000000080073ca */ /* 0x000fec0008000100 */
[----:B------:R-:W-:Y:S02]  /*2d30*/  USEL UR7, URZ, 0x1, UP0 ;  /* 0x00000001ff077887 */ /* 0x000fe40008000000 */
[----:B------:R-:W-:-:S04]  /*2d40*/  USEL UR5, UR4, URZ, UP0 ;  /* 0x000000ff04057287 */ /* 0x000fc80008000000 */
[----:B------:R-:W-:Y:S02]  /*2d50*/  LOP3.LUT R12, R12, UR7, RZ, 0x3c, !PT ;  /* 0x000000070c0c7c12 */ /* 0x000fe4000f8e3cff */
[----:B--2---:R-:W-:-:S04]  /*2d60*/  SHF.L.U32 R4, R10, 0x1f, RZ ;  /* 0x0000001f0a047819 */ /* 0x004fc800000006ff */
[----:B------:R-:W2:Y:S02]  /*2d70*/  SYNCS.PHASECHK.TRANS64.TRYWAIT P1, [R2+URZ+0x90], R4 ;  /* 0x00009004020075a7 */ /* 0x000ea400080211ff */
[----:B--2---:R-:W-:Y:S05]  /*2d80*/  @!P1 BRA `(.L_x_50) ;  /* 0x0000006c00a09947 */ /* 0x004fea0003800000 */
.L_x_145:
[C---:B--2---:R-:W-:Y:S01]  /*2d90*/  LEA R4, R11.reuse, UR6, 0x4 ;  /* 0x000000060b047c11 */ /* 0x044fe2000f8e20ff */
[----:B------:R-:W-:Y:S01]  /*2da0*/  VIADD R2, R2, 0xa0 ;  /* 0x000000a002027836 */ /* 0x000fe20000000000 */
[----:B------:R-:W-:Y:S01]  /*2db0*/  SEL R8, R8, RZ, P0 ;  /* 0x000000ff08087207 */ /* 0x000fe20000000000 */
[----:B------:R-:W-:-:S03]  /*2dc0*/  VIADD R11, R11, 0x1 ;  /* 0x000000010b0b7836 */ /* 0x000fc60000000000 */
[----:B------:R-:W2:Y:S01]  /*2dd0*/  LDS.128 R4, [R4+0x120] ;  /* 0x0001200004047984 */ /* 0x000ea20000000c00 */
[----:B------:R-:W-:Y:S02]  /*2de0*/  PRMT R2, RZ, 0x654, R2 ;  /* 0x00000654ff027816 */ /* 0x000fe40000000002 */
[C---:B------:R-:W-:Y:S01]  /*2df0*/  ISETP.NE.AND P1, PT, R11.reuse, 0x2, PT ;  /* 0x000000020b00780c */ /* 0x040fe20003f25270 */
[----:B------:R-:W-:Y:S01]  /*2e00*/  @!PT LDS RZ, [RZ] ;  /* 0x00000000fffff984 */ /* 0x000fe20000000800 */
[----:B------:R-:W-:Y:S01]  /*2e10*/  @!PT LDS RZ, [RZ] ;  /* 0x00000000fffff984 */ /* 0x000fe20000000800 */
[----:B------:R-:W-:Y:S01]  /*2e20*/  @!PT LDS RZ, [RZ] ;  /* 0x00000000fffff984 */ /* 0x000fe20000000800 */
[----:B------:R-:W-:Y:S01]  /*2e30*/  @!PT LDS RZ, [RZ] ;  /* 0x00000000fffff984 */ /* 0x000fe20000000800 */
[----:B------:R3:W-:Y:S06]  /*2e40*/  MEMBAR.ALL.CTA ;  /* 0x0000000000007992 */ /* 0x0007ec0000008000 */
[----:B---3--:R-:W3:Y:S01]  /*2e50*/  FENCE.VIEW.ASYNC.S ;  /* 0x00000000000073c6 */ /* 0x008ee20000000000 */
[----:B------:R-:W-:Y:S01]  /*2e60*/  SEL R11, R11, RZ, P1 ;  /* 0x000000ff0b0b7207 */ /* 0x000fe20000800000 */
[----:B---3--:R3:W-:Y:S01]  /*2e70*/  SYNCS.ARRIVE.TRANS64.RED.A1T0 RZ, [R2+URZ], RZ ;  /* 0x000000ff02ff79a7 */ /* 0x0087e200081004ff */
[----:B--2---:R-:W-:-:S02]  /*2e80*/  LOP3.LUT P3, RZ, R6, 0x1, RZ, 0xc0, !PT ;  /* 0x0000000106ff7812 */ /* 0x004fc4000786c0ff */
[----:B------:R-:W-:-:S04]  /*2e90*/  SEL R4, RZ, 0x1, P1 ;  /* 0x00000001ff047807 */ /* 0x000fc80000800000 */
[----:B------:R-:W-:Y:S02]  /*2ea0*/  LOP3.LUT R10, R10, R4, RZ, 0x3c, !PT ;  /* 0x000000040a0a7212 */ /* 0x000fe400078e3cff */
[----:B---3--:R-:W-:-:S04]  /*2eb0*/  SEL R2, RZ, 0x1, P0 ;  /* 0x00000001ff027807 */ /* 0x008fc80000000000 */
[----:B------:R-:W-:Y:S01]  /*2ec0*/  LOP3.LUT R9, R9, R2, RZ, 0x3c, !PT ;  /* 0x0000000209097212 */ /* 0x000fe200078e3cff */
[----:B------:R-:W-:Y:S06]  /*2ed0*/  @P3 BRA `(.L_x_51) ;  /* 0xfffffffc002c3947 */ /* 0x000fec000383ffff */
[----:B------:R-:W-:Y:S01]  /*2ee0*/  ULEA UR4, UR5, UR6, 0x3 ;  /* 0x0000000605047291 */ /* 0x000fe2000f8e18ff */
[----:B------:R-:W-:-:S08]  /*2ef0*/  SHF.L.U32 R2, R12, 0x1f, RZ ;  /* 0x0000001f0c027819 */ /* 0x000fd000000006ff */
[----:B------:R-:W2:Y:S02]  /*2f00*/  SYNCS.PHASECHK.TRANS64 P0, [UR4+0xa0], R2 ;  /* 0x0000a002ff0075a7 */ /* 0x000ea40008001004 */
[----:B--2---:R-:W-:Y:S05]  /*2f10*/  @P0 BRA `(.L_x_52) ;  /* 0x0000000000080947 */ /* 0x004fea0003800000 */
[----:B------:R-:W2:Y:S02]  /*2f20*/  SYNCS.PHASECHK.TRANS64.TRYWAIT P0, [UR4+0xa0], R2 ;  /* 0x0000a002ff0075a7 */ /* 0x000ea40008001104 */
[----:B--2---:R-:W-:Y:S05]  /*2f30*/  @!P0 BRA `(.L_x_53) ;  /* 0x0000006c00488947 */ /* 0x004fea0003800000 */
.L_x_52:
[----:B------:R-:W-:-:S04]  /*2f40*/  UIADD3 UR7, UPT, UPT, UR5, 0x1, URZ ;  /* 0x0000000105077890 */ /* 0x000fc8000fffe0ff */
[----:B------:R-:W-:-:S04]  /*2f50*/  UISETP.NE.AND UP0, UPT, UR7, 0x2, UPT ;  /* 0x000000020700788c */ /* 0x000fc8000bf05270 */
[----:B------:R-:W-:Y:S02]  /*2f60*/  USEL UR8, URZ, 0x1, UP0 ;  /* 0x00000001ff087887 */ /* 0x000fe40008000000 */
[----:B------:R-:W-:-:S04]  /*2f70*/  USEL UR7, UR7, URZ, UP0 ;  /* 0x000000ff07077287 */ /* 0x000fc80008000000 */
[----:B------:R-:W-:Y:S01]  /*2f80*/  ULEA UR7, UR7, UR6, 0x3 ;  /* 0x0000000607077291 */ /* 0x000fe2000f8e18ff */
[----:B--2---:R-:W-:-:S04]  /*2f90*/  LOP3.LUT R2, R12, UR8, RZ, 0x3c, !PT ;  /* 0x000000080c027c12 */ /* 0x004fc8000f8e3cff */
[----:B------:R-:W-:-:S04]  /*2fa0*/  SHF.L.U32 R0, R2, 0x1f, RZ ;  /* 0x0000001f02007819 */ /* 0x000fc800000006ff */
[----:B------:R-:W2:Y:S02]  /*2fb0*/  SYNCS.PHASECHK.TRANS64 P0, [UR7+0xa0], R0 ;  /* 0x0000a000ff0075a7 */ /* 0x000ea40008001007 */
[----:B-12---:R-:W-:Y:S05]  /*2fc0*/  @P0 EXIT ;  /* 0x000000000000094d */ /* 0x006fea0003800000 */
[----:B------:R-:W-:Y:S02]  /*2fd0*/  SHF.L.U32 R2, R2, 0x1f, RZ ;  /* 0x0000001f02027819 */ /* 0x000fe400000006ff */
[----:B------:R-:W-:-:S07]  /*2fe0*/  MOV R0, UR7 ;  /* 0x0000000700007c02 */ /* 0x000fce0008000f00 */
.L_x_54:
[----:B-1----:R1:W2:Y:S02]  /*2ff0*/  SYNCS.PHASECHK.TRANS64.TRYWAIT P0, [R0+URZ+0xa0], R2 ;  /* 0x0000a002000075a7 */ /* 0x0022a400080011ff */
[----:B--2---:R-:W-:Y:S05]  /*3000*/  @!P0 NANOSLEEP.SYNCS 0x989680 ;  /* 0x009896800000895d */ /* 0x004fea0003900000 */
[----:B------:R-:W2:Y:S02]  /*3010*/  @!P0 SYNCS.PHASECHK.TRANS64 P0, [R0+URZ+0xa0], R2 ;  /* 0x0000a002000085a7 */ /* 0x000ea400080010ff */
[----:B--2---:R-:W-:Y:S05]  /*3020*/  @P0 EXIT ;  /* 0x000000000000094d */ /* 0x004fea0003800000 */
[----:B------:R-:W-:Y:S05]  /*3030*/  BRA `(.L_x_54) ;  /* 0xfffffffc00ec7947 */ /* 0x000fea000383ffff */
.L_x_47:
[----:B------:R-:W-:Y:S05]  /*3040*/  BRA.U UP4, `(.L_x_55) ;  /* 0x0000000d04d47547 */ /* 0x000fea000b800000 */
[----:B------:R-:W-:Y:S01]  /*3050*/  UMOV UR4, 0x40 ;  /* 0x0000004000047882 */ /* 0x000fe20000000000 */
[----:B------:R-:W-:Y:S01]  /*3060*/  NOP ;  /* 0x0000000000007918 */ /* 0x000fe20000000000 */
[----:B------:R-:W-:Y:S01]  /*3070*/  ULEA UR5, UR45, UR4, 0x18 ;  /* 0x000000042d057291 */ /* 0x000fe2000f8ec0ff */
[----:B------:R-:W-:Y:S02]  /*3080*/  UMOV UR6, 0x400 ;  /* 0x0000040000067882 */ /* 0x000fe40000000000 */
[----:B------:R-:W-:-:S06]  /*3090*/  ULEA UR6, UR45, UR6, 0x18 ;  /* 0x000000062d067291 */ /* 0x000fcc000f8ec0ff */
[----:B------:R-:W2:Y:S02]  /*30a0*/  LDS.U8 R0, [UR5+0x1c] ;  /* 0x00001c05ff007984 */ /* 0x000ea40008000000 */
[----:B--2---:R-:W-:-:S13]  /*30b0*/  ISETP.NE.AND P0, PT, R0, RZ, PT ;  /* 0x000000ff0000720c */ /* 0x004fda0003f05270 */
[----:B------:R-:W-:Y:S05]  /*30c0*/  @P0 BRA `(.L_x_56) ;  /* 0x0000000000580947 */ /* 0x000fea0003800000 */
[----:B------:R-:W-:-:S13]  /*30d0*/  ELECT P0, URZ, PT ;  /* 0x0000000000ff782f */ /* 0x000fda0003800000 */
[----:B------:R-:W-:Y:S05]  /*30e0*/  @!P0 BRA `(.L_x_57) ;  /* 0x0000000000608947 */ /* 0x000fea0003800000 */
[----:B------:R-:W-:Y:S01]  /*30f0*/  UMOV UR4, 0x10 ;  /* 0x0000001000047882 */ /* 0x000fe20000000000 */
[----:B------:R-:W-:Y:S01]  /*3100*/  HFMA2 R0, -RZ, RZ, 0, 5.9604644775390625e-08 ;  /* 0x00000001ff007431 */ /* 0x000fe200000001ff */
[----:B------:R-:W-:-:S03]  /*3110*/  MOV R3, 0xffff ;  /* 0x0000ffff00037802 */ /* 0x000fc60000000f00 */
[----:B------:R-:W-:Y:S04]  /*3120*/  DEPBAR.LE SB2, 0x36 ;  /* 0x0000ad800000791a */ /* 0x000fe80000000000 */
[----:B------:R-:W2:Y:S02]  /*3130*/  UTCATOMSWS.FIND_AND_SET.ALIGN UP0, UR4, UR4 ;  /* 0x00000004000475e3 */ /* 0x000ea40008000800 */
[----:B--2---:R-:W-:Y:S01]  /*3140*/  MOV R4, UR4 ;  /* 0x0000000400047c02 */ /* 0x004fe20008000f00 */
[----:B------:R-:W-:Y:S06]  /*3150*/  BRA.U UP0, `(.L_x_58) ;  /* 0x0000000100187547 */ /* 0x000fec000b800000 */
.L_x_59:
[----:B------:R-:W-:Y:S05]  /*3160*/  NANOSLEEP 0x64 ;  /* 0x000000640000795d */ /* 0x000fea0003800000 */
[----:B------:R-:W-:-:S05]  /*3170*/  UMOV UR4, 0x10 ;  /* 0x0000001000047882 */ /* 0x000fca0000000000 */
[----:B------:R-:W-:Y:S04]  /*3180*/  DEPBAR.LE SB2, 0x36 ;  /* 0x0000ad800000791a */ /* 0x000fe80000000000 */
[----:B------:R-:W2:Y:S02]  /*3190*/  UTCATOMSWS.FIND_AND_SET.ALIGN UP0, UR4, UR4 ;  /* 0x00000004000475e3 */ /* 0x000ea40008000800 */
[----:B--2---:R-:W-:Y:S01]  /*31a0*/  MOV R4, UR4 ;  /* 0x0000000400047c02 */ /* 0x004fe20008000f00 */
[----:B------:R-:W-:Y:S05]  /*31b0*/  BRA.U !UP0, `(.L_x_59) ;  /* 0xfffffffd08e87547 */ /* 0x000fea000b83ffff */
.L_x_58:
[-C--:B------:R-:W-:Y:S02]  /*31c0*/  SHF.L.U32 R3, R3, R4.reuse, RZ ;  /* 0x0000000403037219 */ /* 0x080fe400000006ff */
[----:B------:R-:W-:Y:S01]  /*31d0*/  SHF.L.U32 R0, R0, R4, RZ ;  /* 0x0000000400007219 */ /* 0x000fe200000006ff */
[----:B------:R-:W-:Y:S02]  /*31e0*/  IMAD.SHL.U32 R4, R4, 0x20, RZ ;  /* 0x0000002004047824 */ /* 0x000fe400078e00ff */
[----:B------:R2:W-:Y:S04]  /*31f0*/  ATOMS.OR RZ, [UR5+0x14], R3 ;  /* 0x00001403ffff798c */ /* 0x0005e8000b000005 */
[----:B------:R2:W-:Y:S04]  /*3200*/  ATOMS.OR RZ, [UR5+0x18], R0 ;  /* 0x00001800ffff798c */ /* 0x0005e8000b000005 */
[----:B------:R2:W-:Y:S01]  /*3210*/  STS [UR6+0x140], R4 ;  /* 0x00014004ff007988 */ /* 0x0005e20008000806 */
[----:B------:R-:W-:Y:S05]  /*3220*/  BRA `(.L_x_57) ;  /* 0x0000000000107947 */ /* 0x000fea0003800000 */
.L_x_56:
[----:B------:R-:W-:Y:S02]  /*3230*/  MOV R0, 0xffffffff ;  /* 0xffffffff00007802 */ /* 0x000fe40000000f00 */
[----:B------:R-:W-:-:S03]  /*3240*/  MOV R4, 0x3270 ;  /* 0x0000327000047802 */ /* 0x000fc60000000f00 */
[----:B------:R2:W-:Y:S04]  /*3250*/  STS [UR6+0x140], R0 ;  /* 0x00014000ff007988 */ /* 0x0005e80008000806 */
[----:B-12--5:R-:W-:Y:S05]  /*3260*/  CALL.REL.NOINC `($__internal_1_$__cuda_sm10x_tcgen05_guardrail_trap_phase_invalid_during_alloc) ;  /* 0x0000007000907944 */ /* 0x026fea0003c00000 */
.L_x_57:
[----:B------:R-:W-:Y:S05]  /*3270*/  WARPSYNC.ALL ;  /* 0x0000000000007948 */ /* 0x000fea0003800000 */
[----:B------:R-:W3:Y:S01]  /*3280*/  S2UR UR4, SR_CgaCtaId ;  /* 0x00000000000479c3 */ /* 0x000ee20000008800 */
[----:B------:R-:W-:Y:S01]  /*3290*/  UMOV UR26, 0x400 ;  /* 0x00000400001a7882 */ /* 0x000fe20000000000 */
[----:B------:R-:W-:-:S06]  /*32a0*/  NOP ;  /* 0x0000000000007918 */ /* 0x000fcc0000000000 */
[----:B------:R-:W-:Y:S06]  /*32b0*/  BAR.ARV 0x6, 0xa0 ;  /* 0x0182800000007b1d */ /* 0x000fec0000002000 */
[----:B------:R-:W4:Y:S01]  /*32c0*/  LDCU UR5, c[0x0][0x38c] ;  /* 0x00007180ff0577ac */ /* 0x000f220008000800 */
[----:B------:R-:W-:Y:S01]  /*32d0*/  LOP3.LUT R2, R2, 0xffff, RZ, 0xc0, !PT ;  /* 0x0000ffff02027812 */ /* 0x000fe200078ec0ff */
[----:B------:R-:W-:Y:S01]  /*32e0*/  IMAD.MOV.U32 R11, RZ, RZ, 0x1 ;  /* 0x00000001ff0b7424 */ /* 0x000fe200078e00ff */
[----:B------:R-:W-:Y:S01]  /*32f0*/  CS2R R8, SRZ ;  /* 0x0000000000087805 */ /* 0x000fe2000001ff00 */
[----:B------:R-:W1:Y:S01]  /*3300*/  LDCU UR7, c[0x0][0x38c] ;  /* 0x00007180ff0777ac */ /* 0x000e620008000800 */
[----:B------:R-:W-:Y:S01]  /*3310*/  R2UR UR27, R2 ;  /* 0x00000000021b72ca */ /* 0x000fe200000e0000 */
[----:B------:R-:W-:Y:S01]  /*3320*/  IMAD.MOV.U32 R10, RZ, RZ, RZ ;  /* 0x000000ffff0a7224 */ /* 0x000fe200078e00ff */
[----:B------:R-:W-:Y:S01]  /*3330*/  UMOV UR30, URZ ;  /* 0x000000ff001e7c82 */ /* 0x000fe20008000000 */
[----:B------:R-:W-:Y:S01]  /*3340*/  UMOV UR24, URZ ;  /* 0x000000ff00187c82 */ /* 0x000fe20008000000 */
[----:B---3--:R-:W-:Y:S01]  /*3350*/  ULEA UR26, UR4, UR26, 0x18 ;  /* 0x0000001a041a7291 */ /* 0x008fe2000f8ec0ff */
[----:B------:R-:W-:Y:S01]  /*3360*/  UMOV UR38, 0x0 ;  /* 0x0000000000267882 */ /* 0x000fe20000000000 */
[----:B------:R-:W-:-:S02]  /*3370*/  UMOV UR39, 0x44004a0 ;  /* 0x044004a000277882 */ /* 0x000fc40000000000 */
[----:B------:R-:W-:Y:S02]  /*3380*/  UIADD3 UR4, UPT, UPT, UR26, 0x6400, URZ ;  /* 0x000064001a047890 */ /* 0x000fe4000fffe0ff */
[----:B------:R-:W-:Y:S02]  /*3390*/  UIADD3 UR6, UPT, UPT, UR26, 0xe400, URZ ;  /* 0x0000e4001a067890 */ /* 0x000fe4000fffe0ff */
[----:B----4-:R-:W-:Y:S01]  /*33a0*/  UIADD3 UR5, UPT, UPT, UR5, 0x7f, URZ ;  /* 0x0000007f05057890 */ /* 0x010fe2000fffe0ff */
[----:B--2---:R-:W2:Y:S01]  /*33b0*/  LDS R0, [UR26+0x140] ;  /* 0x0001401aff007984 */ /* 0x004ea20008000800 */
[----:B-1----:R-:W-:Y:S01]  /*33c0*/  UMOV UR36, 0x0 ;  /* 0x0000000000247882 */ /* 0x002fe20000000000 */
[----:B------:R-:W-:Y:S01]  /*33d0*/  UMOV UR37, 0x44004a0 ;  /* 0x044004a000257882 */ /* 0x000fe20000000000 */
[----:B------:R-:W-:Y:S02]  /*33e0*/  USHF.R.S32.HI UR40, URZ, 0x1f, UR5 ;  /* 0x0000001fff287899 */ /* 0x000fe40008011405 */
[----:B------:R-:W-:-:S02]  /*33f0*/  UISETP.GE.AND UP4, UPT, UR7, 0x1, UPT ;  /* 0x000000010700788c */ /* 0x000fc4000bf86270 */
[----:B------:R-:W-:Y:S02]  /*3400*/  ULEA.HI UR40, UR40, UR5, URZ, 0x7 ;  /* 0x0000000528287291 */ /* 0x000fe4000f8f38ff */
[----:B------:R-:W-:Y:S02]  /*3410*/  USHF.R.U32.HI UR5, URZ, 0x4, UR4 ;  /* 0x00000004ff057899 */ /* 0x000fe40008011604 */
[----:B------:R-:W-:Y:S02]  /*3420*/  USHF.R.S32.HI UR40, URZ, 0x7, UR40 ;  /* 0x00000007ff287899 */ /* 0x000fe40008011428 */
[----:B------:R-:W-:Y:S02]  /*3430*/  USHF.R.U32.HI UR4, URZ, 0x4, UR6 ;  /* 0x00000004ff047899 */ /* 0x000fe40008011606 */
[----:B------:R-:W-:Y:S02]  /*3440*/  UISETP.LT.AND UP0, UPT, UR40, 0x1, UPT ;  /* 0x000000012800788c */ /* 0x000fe4000bf01270 */
[----:B------:R-:W-:-:S02]  /*3450*/  ULOP3.LUT UR5, UR5, 0x3fff, URZ, 0xc0, !UPT ;  /* 0x00003fff05057892 */ /* 0x000fc4000f8ec0ff */
[----:B------:R-:W-:Y:S02]  /*3460*/  ULOP3.LUT UR4, UR4, 0x3fff, URZ, 0xc0, !UPT ;  /* 0x00003fff04047892 */ /* 0x000fe4000f8ec0ff */
[----:B------:R-:W-:Y:S02]  /*3470*/  USEL UR41, UR40, 0x1, !UP0 ;  /* 0x0000000128297887 */ /* 0x000fe4000c000000 */
[----:B------:R-:W-:Y:S02]  /*3480*/  ULOP3.LUT UR28, UR5, 0x10000, URZ, 0xfc, !UPT ;  /* 0x00010000051c7892 */ /* 0x000fe4000f8efcff */
[----:B------:R-:W-:Y:S02]  /*3490*/  ULOP3.LUT UR29, UR4, 0x10000, URZ, 0xfc, !UPT ;  /* 0x00010000041d7892 */ /* 0x000fe4000f8efcff */
[----:B------:R-:W-:Y:S01]  /*34a0*/  UIADD3 UR41, UPT, UPT, -UR41, URZ, URZ ;  /* 0x000000ff29297290 */ /* 0x000fe2000fffe1ff */
[----:B------:R-:W-:Y:S01]  /*34b0*/  UMOV UR34, 0x0 ;  /* 0x0000000000227882 */ /* 0x000fe20000000000 */
[----:B------:R-:W-:Y:S01]  /*34c0*/  UMOV UR35, 0x44004a0 ;  /* 0x044004a000237882 */ /* 0x000fe20000000000 */
[----:B------:R-:W-:Y:S01]  /*34d0*/  UMOV UR32, 0x0 ;  /* 0x0000000000207882 */ /* 0x000fe20000000000 */
[----:B------:R-:W-:Y:S01]  /*34e0*/  UMOV UR33, 0x44004a0 ;  /* 0x044004a000217882 */ /* 0x000fe20000000000 */
[----:B--2---:R-:W-:-:S15]  /*34f0*/  R2UR UR42, R0 ;  /* 0x00000000002a72ca */ /* 0x004fde00000e0000 */
.L_x_66:
[----:B------:R-:W-:Y:S02]  /*3500*/  LEA R0, R10, UR26, 0x3 ;  /* 0x0000001a0a007c11 */ /* 0x000fe4000f8e18ff */
[----:B------:R-:W-:Y:S02]  /*3510*/  SHF.L.U32 R2, R9, 0x1f, RZ ;  /* 0x0000001f09027819 */ /* 0x000fe400000006ff */
[----:B------:R-:W-:Y:S01]  /*3520*/  PLOP3.LUT P0, PT, PT, PT, UP4, 0x80, 0x8 ;  /* 0x000000000008781c */ /* 0x000fe20003f0f048 */
[----:B------:R-:W-:Y:S01]  /*3530*/  VIADD R3, R0, 0xa0 ;  /* 0x000000a000037836 */ /* 0x000fe20000000000 */
[----:B-1----:R-:W1:Y:S02]  /*3540*/  SYNCS.PHASECHK.TRANS64.TRYWAIT P1, [R0+URZ+0x90], R2 ;  /* 0x00009002000075a7 */ /* 0x002e6400080211ff */
[----:B-1-3--:R-:W-:Y:S09]  /*3550*/  @!P1 BRA `(.L_x_60) ;  /* 0x0000006400d89947 */ /* 0x00aff20003800000 */
.L_x_147:
[----:B------:R-:W-:Y:S01]  /*3560*/  LEA R4, R10, UR26, 0x4 ;  /* 0x0000001a0a047c11 */ /* 0x000fe2000f8e20ff */
[----:B------:R-:W-:Y:S01]  /*3570*/  @UP4 ULEA UR4, UR24, UR26, 0x3 ;  /* 0x0000001a18044291 */ /* 0x000fe2000f8e18ff */
[----:B------:R-:W-:Y:S01]  /*3580*/  PLOP3.LUT P2, PT, PT, PT, PT, 0x80, 0x8 ;  /* 0x000000000008781c */ /* 0x000fe20003f4f070 */
[----:B------:R-:W-:Y:S01]  /*3590*/  ULEA UR31, UR30, UR26, 0x3 ;  /* 0x0000001a1e1f7291 */ /* 0x000fe2000f8e18ff */
[----:B------:R-:W-:Y:S02]  /*35a0*/  PRMT R3, RZ, 0x654, R3 ;  /* 0x00000654ff037816 */ /* 0x000fe40000000003 */
[----:B------:R-:W2:Y:S01]  /*35b0*/  LDS.128 R4, [R4+0x120] ;  /* 0x0001200004047984 */ /* 0x000ea20000000c00 */
[----:B-1----:R-:W-:Y:S02]  /*35c0*/  @P0 SHF.L.U32 R2, R8, 0x1f, RZ ;  /* 0x0000001f08020819 */ /* 0x002fe400000006ff */
[----:B------:R-:W-:Y:S01]  /*35d0*/  SHF.L.U32 R0, R11, 0x1f, RZ ;  /* 0x0000001f0b007819 */ /* 0x000fe200000006ff */
[----:B------:R-:W-:Y:S01]  /*35e0*/  @!PT LDS RZ, [RZ] ;  /* 0x00000000fffff984 */ /* 0x000fe20000000800 */
[----:B------:R-:W-:Y:S01]  /*35f0*/  @!PT LDS RZ, [RZ] ;  /* 0x00000000fffff984 */ /* 0x000fe20000000800 */
[----:B------:R-:W-:Y:S01]  /*3600*/  @!PT LDS RZ, [RZ] ;  /* 0x00000000fffff984 */ /* 0x000fe20000000800 */
[----:B------:R-:W-:Y:S01]  /*3610*/  @!PT LDS RZ, [RZ] ;  /* 0x00000000fffff984 */ /* 0x000fe20000000800 */
[----:B------:R1:W-:Y:S06]  /*3620*/  MEMBAR.ALL.CTA ;  /* 0x0000000000007992 */ /* 0x0003ec0000008000 */
[----:B-1----:R-:W1:Y:S02]  /*3630*/  FENCE.VIEW.ASYNC.S ;  /* 0x00000000000073c6 */ /* 0x002e640000000000 */
[----:B-1----:R1:W-:Y:S01]  /*3640*/  SYNCS.ARRIVE.TRANS64.RED.A1T0 RZ, [R3+URZ], RZ ;  /* 0x000000ff03ff79a7 */ /* 0x0023e200081004ff */
[----:B------:R1:W3:Y:S01]  /*3650*/  @P0 SYNCS.PHASECHK.TRANS64.TRYWAIT P2, [UR4], R2 ;  /* 0x00000002ff0005a7 */ /* 0x0002e20008041104 */
[----:B------:R-:W-:Y:S01]  /*3660*/  ULEA.HI UR4, UR30, UR30, URZ, 0x1 ;  /* 0x0000001e1e047291 */ /* 0x000fe2000f8f08ff */
[----:B--2---:R-:W-:-:S03]  /*3670*/  LOP3.LUT P1, RZ, R6, 0x1, RZ, 0xc0, !PT ;  /* 0x0000000106ff7812 */ /* 0x004fc6000782c0ff */
[----:B------:R-:W-:Y:S02]  /*3680*/  USHF.L.U32 UR11, UR4, 0x7, URZ ;  /* 0x00000007040b7899 */ /* 0x000fe400080006ff */
[----:B------:R-:W-:Y:S02]  /*3690*/  ULOP3.LUT UR4, UR4, 0xffe, URZ, 0xc0, !UPT ;  /* 0x00000ffe04047892 */ /* 0x000fe4000f8ec0ff */
[----:B------:R-:W-:Y:S02]  /*36a0*/  ULOP3.LUT UR11, UR11, 0xffffff00, URZ, 0xc0, !UPT ;  /* 0xffffff000b0b7892 */ /* 0x000fe4000f8ec0ff */
[----:B------:R-:W-:Y:S02]  /*36b0*/  UIADD3 UR4, UPT, UPT, -UR4, UR30, URZ ;  /* 0x0000001e04047290 */ /* 0x000fe4000fffe1ff */
[----:B------:R-:W-:Y:S01]  /*36c0*/  UIADD3 UR11, UPT, UPT, UR42, UR11, URZ ;  /* 0x0000000b2a0b7290 */ /* 0x000fe2000fffe0ff */
[----:B------:R-:W2:Y:S03]  /*36d0*/  SYNCS.PHASECHK.TRANS64.TRYWAIT P0, [UR31+0xd0], R0 ;  /* 0x0000d000ff0075a7 */ /* 0x000ea6000800111f */
[----:B------:R-:W-:Y:S01]  /*36e0*/  ULEA UR11, UR4, UR11, 0x14 ;  /* 0x0000000b040b7291 */ /* 0x000fe2000f8ea0ff */
[----:B-123--:R-:W-:Y:S11]  /*36f0*/  @!P0 BRA `(.L_x_61) ;  /* 0x0000006400848947 */ /* 0x00eff60003800000 */
.L_x_149:
[----:B------:R-:W-:Y:S01]  /*3700*/  IADD3 R10, PT, PT, R10, 0x1, RZ ;  /* 0x000000010a0a7810 */ /* 0x000fe20007ffe0ff */
[----:B------:R-:W-:Y:S06]  /*3710*/  BRA.U !UP4, `(.L_x_62) ;  /* 0x000000010cc07547 */ /* 0x000fec000b800000 */
[----:B------:R-:W-:Y:S01]  /*3720*/  UPLOP3.LUT UP2, UPT, UPT, UPT, UPT, 0x40, 0x4 ;  /* 0x000000000004789c */ /* 0x000fe20003f4e870 */
[----:B------:R-:W-:Y:S01]  /*3730*/  UMOV UR23, UR41 ;  /* 0x0000002900177c82 */ /* 0x000fe20008000000 */
[----:B------:R-:W-:Y:S01]  /*3740*/  UMOV UR22, UR40 ;  /* 0x0000002800167c82 */ /* 0x000fe20008000000 */
[----:B------:R-:W-:-:S08]  /*3750*/  UMOV UR10, UR24 ;  /* 0x00000018000a7c82 */ /* 0x000fd00008000000 */
.L_x_65:
[----:B------:R-:W-:Y:S02]  /*3760*/  UIADD3 UR23, UPT, UPT, UR23, 0x1, URZ ;  /* 0x0000000117177890 */ /* 0x000fe4000fffe0ff */
[----:B--2---:R-:W-:Y:S02]  /*3770*/  ULEA UR5, UR10, UR26, 0x3 ;  /* 0x0000001a0a057291 */ /* 0x004fe4000f8e18ff */
[----:B------:R-:W-:Y:S01]  /*3780*/  UISETP.NE.AND UP3, UPT, UR23, URZ, UPT ;  /* 0x000000ff1700728c */ /* 0x000fe2000bf65270 */
[----:B---3--:R-:W-:Y:S10]  /*3790*/  @P2 BRA `(.L_x_63) ;  /* 0x00000000000c2947 */ /* 0x008ff40003800000 */
[----:B-1----:R-:W-:Y:S04]  /*37a0*/  SHF.L.U32 R2, R8, 0x1f, RZ ;  /* 0x0000001f08027819 */ /* 0x002fe800000006ff */
[----:B------:R-:W1:Y:S02]  /*37b0*/  SYNCS.PHASECHK.TRANS64.TRYWAIT P0, [UR5], R2 ;  /* 0x00000002ff0075a7 */ /* 0x000e640008001105 */
[----:B-1----:R-:W-:Y:S05]  /*37c0*/  @!P0 BRA `(.L_x_64) ;  /* 0x0000006400688947 */ /* 0x002fea0003800000 */
.L_x_63:
[----:B------:R-:W-:Y:S01]  /*37d0*/  UISETP.NE.AND UP0, UPT, UR22, 0x1, UPT ;  /* 0x000000011600788c */ /* 0x000fe2000bf05270 */
[----:B------:R-:W-:Y:S01]  /*37e0*/  PLOP3.LUT P2, PT, PT, PT, PT, 0x80, 0x8 ;  /* 0x000000000008781c */ /* 0x000fe20003f4f070 */
[----:B------:R-:W-:Y:S02]  /*37f0*/  UIADD3 UR4, UPT, UPT, UR10, 0x1, URZ ;  /* 0x000000010a047890 */ /* 0x000fe4000fffe0ff */
[----:B------:R-:W-:Y:S02]  /*3800*/  UIADD3 UR25, UPT, UPT, UR5, 0x20, URZ ;  /* 0x0000002005197890 */ /* 0x000fe4000fffe0ff */
[----:B------:R-:W-:Y:S01]  /*3810*/  UISETP.NE.AND UP1, UPT, UR4, 0x4, UPT ;  /* 0x000000040400788c */ /* 0x000fe2000bf25270 */
[----:B------:R-:W-:Y:S01]  /*3820*/  PLOP3.LUT P0, PT, PT, PT, UP0, 0x80, 0x8 ;  /* 0x000000000008781c */ /* 0x000fe20003f0f008 */
[----:B------:R-:W-:Y:S02]  /*3830*/  UIADD3 UR22, UPT, UPT, UR22, -0x1, URZ ;  /* 0xffffffff16167890 */ /* 0x000fe4000fffe0ff */
[----:B------:R-:W-:Y:S02]  /*3840*/  USEL UR6, URZ, 0x1, UP1 ;  /* 0x00000001ff067887 */ /* 0x000fe40008800000 */
[----:B------:R-:W-:Y:S01]  /*3850*/  USEL UR24, UR4, URZ, UP1 ;  /* 0x000000ff04187287 */ /* 0x000fe20008800000 */
[----:B------:R-:W-:Y:S01]  /*3860*/  UMOV UR7, 0x40004040 ;  /* 0x4000404000077882 */ /* 0x000fe20000000000 */
[----:B------:R-:W-:Y:S02]  /*3870*/  UMOV UR5, 0x40004040 ;  /* 0x4000404000057882 */ /* 0x000fe40000000000 */
[----:B------:R-:W-:Y:S01]  /*3880*/  @UP0 ULEA UR4, UR24, UR26, 0x3 ;  /* 0x0000001a18040291 */ /* 0x000fe2000f8e18ff */
[----:B------:R-:W-:Y:S01]  /*3890*/  LOP3.LUT R8, R8, UR6, RZ, 0x3c, !PT ;  /* 0x0000000608087c12 */ /* 0x000fe2000f8e3cff */
[----:B------:R-:W-:Y:S01]  /*38a0*/  ULEA UR6, UR10, UR29, 0xb ;  /* 0x0000001d0a067291 */ /* 0x000fe2000f8e58ff */
[----:B------:R-:W-:Y:S02]  /*38b0*/  UMOV UR21, 0x40004040 ;  /* 0x4000404000157882 */ /* 0x000fe40000000000 */
[----:B-1----:R-:W-:Y:S01]  /*38c0*/  @P0 SHF.L.U32 R0, R8, 0x1f, RZ ;  /* 0x0000001f08000819 */ /* 0x002fe200000006ff */
[----:B------:R-:W-:Y:S02]  /*38d0*/  UIADD3 UR20, UPT, UPT, UR6, 0x2, URZ ;  /* 0x0000000206147890 */ /* 0x000fe4000fffe0ff */
[----:B------:R-:W-:Y:S01]  /*38e0*/  UIADD3 UR16, UPT, UPT, UR6, 0x4, URZ ;  /* 0x0000000406107890 */ /* 0x000fe2000fffe0ff */
[----:B------:R2:W3:Y:S01]  /*38f0*/  @P0 SYNCS.PHASECHK.TRANS64.TRYWAIT P2, [UR4], R0 ;  /* 0x00000000ff0005a7 */ /* 0x0004e20008041104 */
[----:B------:R-:W-:Y:S02]  /*3900*/  ULEA UR4, UR10, UR28, 0x9 ;  /* 0x0000001c0a047291 */ /* 0x000fe4000f8e48ff */
[----:B------:R-:W-:Y:S02]  /*3910*/  UIADD3 UR12, UPT, UPT, UR6, 0x6, URZ ;  /* 0x00000006060c7890 */ /* 0x000fe4000fffe0ff */
[----:B------:R-:W-:Y:S02]  /*3920*/  UIADD3 UR18, UPT, UPT, UR4, 0x2, URZ ;  /* 0x0000000204127890 */ /* 0x000fe4000fffe0ff */
[----:B------:R-:W-:Y:S02]  /*3930*/  UIADD3 UR14, UPT, UPT, UR4, 0x4, URZ ;  /* 0x00000004040e7890 */ /* 0x000fe4000fffe0ff */
[----:B------:R-:W-:Y:S01]  /*3940*/  UIADD3 UR8, UPT, UPT, UR4, 0x6, URZ ;  /* 0x0000000604087890 */ /* 0x000fe2000fffe0ff */
[----:B------:R2:W-:Y:S01]  /*3950*/  UTCIMMA gdesc[UR4], gdesc[UR6], tmem[UR11], tmem[UR38], idesc[UR39], UP2 ;  /* 0x00ff2606040075ea */ /* 0x0005e2000900010b */
[----:B------:R-:W-:Y:S01]  /*3960*/  UPLOP3.LUT UP2, UPT, UPT, UPT, UPT, 0x80, 0x8 ;  /* 0x000000000008789c */ /* 0x000fe20003f4f070 */
[----:B------:R-:W-:Y:S01]  /*3970*/  UMOV UR19, 0x40004040 ;  /* 0x4000404000137882 */ /* 0x000fe20000000000 */
[----:B------:R-:W-:Y:S01]  /*3980*/  UMOV UR17, 0x40004040 ;  /* 0x4000404000117882 */ /* 0x000fe20000000000 */
[----:B------:R2:W-:Y:S01]  /*3990*/  UTCIMMA gdesc[UR18], gdesc[UR20], tmem[UR11], tmem[UR36], idesc[UR37], UPT ;  /* 0x00ff2414120075ea */ /* 0x0005e2000b80010b */
[----:B------:R-:W-:Y:S01]  /*39a0*/  UMOV UR15, 0x40004040 ;  /* 0x40004040000f7882 */ /* 0x000fe20000000000 */
[----:B------:R-:W-:Y:S01]  /*39b0*/  UMOV UR13, 0x40004040 ;  /* 0x40004040000d7882 */ /* 0x000fe20000000000 */
[----:B------:R-:W-:Y:S01]  /*39c0*/  UMOV UR9, 0x40004040 ;  /* 0x4000404000097882 */ /* 0x000fe20000000000 */
[----:B------:R2:W-:Y:S01]  /*39d0*/  UTCIMMA gdesc[UR14], gdesc[UR16], tmem[UR11], tmem[UR34], idesc[UR35], UPT ;  /* 0x00ff22100e0075ea */ /* 0x0005e2000b80010b */
[----:B------:R2:W-:Y:S01]  /*39e0*/  UTCIMMA gdesc[UR8], gdesc[UR12], tmem[UR11], tmem[UR32], idesc[UR33], UPT ;  /* 0x00ff200c080075ea */ /* 0x0005e2000b80010b */
[----:B------:R2:W-:Y:S01]  /*39f0*/  UTCBAR.MULTICAST [UR25], URZ, UR27 ;  /* 0x000000ff190073e9 */ /* 0x0005e2000800081b */
[----:B------:R-:W-:Y:S01]  /*3a00*/  UMOV UR10, UR24 ;  /* 0x00000018000a7c82 */ /* 0x000fe20008000000 */
[----:B------:R-:W-:Y:S05]  /*3a10*/  BRA.U UP3, `(.L_x_65) ;  /* 0xfffffffd03507547 */ /* 0x000fea000b83ffff */
.L_x_62:
[----:B--2---:R-:W-:Y:S01]  /*3a20*/  UIADD3 UR4, UPT, UPT, UR30, 0x1, URZ ;  /* 0x000000011e047890 */ /* 0x004fe2000fffe0ff */
[C---:B------:R-:W-:Y:S01]  /*3a30*/  ISETP.NE.AND P0, PT, R10.reuse, 0x2, PT ;  /* 0x000000020a00780c */ /* 0x040fe20003f05270 */
[----:B------:R-:W-:Y:S02]  /*3a40*/  UIADD3 UR5, UPT, UPT, UR31, 0xb0, URZ ;  /* 0x000000b01f057890 */ /* 0x000fe4000fffe0ff */
[----:B------:R-:W-:Y:S01]  /*3a50*/  UISETP.NE.AND UP0, UPT, UR4, 0x4, UPT ;  /* 0x000000040400788c */ /* 0x000fe2000bf05270 */
[----:B-1----:R-:W-:Y:S02]  /*3a60*/  SEL R0, RZ, 0x1, P0 ;  /* 0x00000001ff007807 */ /* 0x002fe40000000000 */
[----:B------:R-:W-:Y:S01]  /*3a70*/  SEL R10, R10, RZ, P0 ;  /* 0x000000ff0a0a7207 */ /* 0x000fe20000000000 */
[----:B------:R-:W-:Y:S01]  /*3a80*/  USEL UR6, URZ, 0x1, UP0 ;  /* 0x00000001ff067887 */ /* 0x000fe20008000000 */
[----:B------:R-:W-:Y:S01]  /*3a90*/  LOP3.LUT R9, R9, R0, RZ, 0x3c, !PT ;  /* 0x0000000009097212 */ /* 0x000fe200078e3cff */
[----:B------:R-:W-:Y:S01]  /*3aa0*/  USEL UR30, UR4, URZ, UP0 ;  /* 0x000000ff041e7287 */ /* 0x000fe20008000000 */
[----:B------:R1:W-:Y:S03]  /*3ab0*/  UTCBAR [UR5], URZ ;  /* 0x000000ff050073e9 */ /* 0x0003e600080000ff */
[----:B------:R-:W-:Y:S01]  /*3ac0*/  LOP3.LUT R11, R11, UR6, RZ, 0x3c, !PT ;  /* 0x000000060b0b7c12 */ /* 0x000fe2000f8e3cff */
[----:B------:R-:W-:Y:S07]  /*3ad0*/  @P1 BRA `(.L_x_66) ;  /* 0xfffffff800881947 */ /* 0x000fee000383ffff */
[----:B------:R-:W2:Y:S01]  /*3ae0*/  S2UR UR8, SR_CgaCtaId ;  /* 0x00000000000879c3 */ /* 0x000ea20000008800 */
[----:B------:R-:W-:Y:S01]  /*3af0*/  ELECT P0, URZ, PT ;  /* 0x0000000000ff782f */ /* 0x000fe20003800000 */
[----:B------:R-:W-:Y:S01]  /*3b00*/  IMAD.MOV.U32 R0, RZ, RZ, 0x1 ;  /* 0x00000001ff007424 */ /* 0x000fe200078e00ff */
[----:B------:R-:W-:Y:S01]  /*3b10*/  UIADD3 UR26, UPT, UPT, UR26, 0xd0, URZ ;  /* 0x000000d01a1a7890 */ /* 0x000fe2000fffe0ff */
[----:B------:R-:W-:Y:S01]  /*3b20*/  SHF.L.U32 R2, R11, 0x1f, RZ ;  /* 0x0000001f0b027819 */ /* 0x000fe200000006ff */
[----:B------:R-:W-:-:S03]  /*3b30*/  UMOV UR4, 0x40 ;  /* 0x0000004000047882 */ /* 0x000fc60000000000 */
[----:B------:R-:W-:Y:S01]  /*3b40*/  UVIRTCOUNT.DEALLOC.SMPOOL 0x80 ;  /* 0x000000800000784c */ /* 0x000fe20000000000 */
[----:B--2---:R-:W-:Y:S02]  /*3b50*/  ULEA UR8, UR8, UR4, 0x18 ;  /* 0x0000000408087291 */ /* 0x004fe4000f8ec0ff */
[----:B------:R-:W-:-:S07]  /*3b60*/  ULEA UR4, UR30, UR26, 0x3 ;  /* 0x0000001a1e047291 */ /* 0x000fce000f8e18ff */
[----:B------:R2:W-:Y:S02]  /*3b70*/  @P0 STS.U8 [UR8+0x1c], R0 ;  /* 0x00001c00ff000988 */ /* 0x0005e40008000008 */
[----:B------:R-:W4:Y:S02]  /*3b80*/  SYNCS.PHASECHK.TRANS64.TRYWAIT P0, [UR4], R2 ;  /* 0x00000002ff0075a7 */ /* 0x000f240008001104 */
[----:B--2-4-:R-:W-:Y:S05]  /*3b90*/  @!P0 BRA `(.L_x_67) ;  /* 0x00000060008c8947 */ /* 0x014fea0003800000 */
.L_x_152:
[----:B------:R-:W-:-:S04]  /*3ba0*/  UIADD3 UR4, UPT, UPT, UR30, 0x1, URZ ;  /* 0x000000011e047890 */ /* 0x000fc8000fffe0ff */
[----:B------:R-:W-:-:S04]  /*3bb0*/  UISETP.NE.AND UP0, UPT, UR4, 0x4, UPT ;  /* 0x000000040400788c */ /* 0x000fc8000bf05270 */
[----:B------:R-:W-:Y:S02]  /*3bc0*/  USEL UR6, URZ, 0x1, UP0 ;  /* 0x00000001ff067887 */ /* 0x000fe40008000000 */
[----:B------:R-:W-:-:S04]  /*3bd0*/  USEL UR4, UR4, URZ, UP0 ;  /* 0x000000ff04047287 */ /* 0x000fc80008000000 */
[----:B-1----:R-:W-:Y:S01]  /*3be0*/  ULEA UR5, UR4, UR26, 0x3 ;  /* 0x0000001a04057291 */ /* 0x002fe2000f8e18ff */
[----:B--2---:R-:W-:-:S04]  /*3bf0*/  LOP3.LUT R2, R11, UR6, RZ, 0x3c, !PT ;  /* 0x000000060b027c12 */ /* 0x004fc8000f8e3cff */
[----:B------:R-:W-:-:S04]  /*3c00*/  SHF.L.U32 R3, R2, 0x1f, RZ ;  /* 0x0000001f02037819 */ /* 0x000fc800000006ff */
[----:B------:R-:W1:Y:S02]  /*3c10*/  SYNCS.PHASECHK.TRANS64.TRYWAIT P0, [UR5], R3 ;  /* 0x00000003ff0075a7 */ /* 0x000e640008001105 */
[----:B-1----:R-:W-:Y:S05]  /*3c20*/  @!P0 BRA `(.L_x_68) ;  /* 0x0000006000808947 */ /* 0x002fea0003800000 */
.L_x_154:
        /* <DEDUP_REMOVED lines=9> */
.L_x_156:
[----:B------:R-:W-:-:S04]  /*3cc0*/  UIADD3 UR4, UPT, UPT, UR4, 0x1, URZ ;  /* 0x0000000104047890 */ /* 0x000fc8000fffe0ff */
[----:B------:R-:W-:-:S04]  /*3cd0*/  UISETP.NE.AND UP0, UPT, UR4, 0x4, UPT ;  /* 0x000000040400788c */ /* 0x000fc8000bf05270 */
[----:B------:R-:W-:Y:S02]  /*3ce0*/  USEL UR5, URZ, 0x1, UP0 ;  /* 0x00000001ff057887 */ /* 0x000fe40008000000 */
[----:B------:R-:W-:-:S04]  /*3cf0*/  USEL UR4, UR4, URZ, UP0 ;  /* 0x000000ff04047287 */ /* 0x000fc80008000000 */
[----:B------:R-:W-:Y:S01]  /*3d00*/  ULEA UR4, UR4, UR26, 0x3 ;  /* 0x0000001a04047291 */ /* 0x000fe2000f8e18ff */
[----:B------:R-:W-:-:S04]  /*3d10*/  LOP3.LUT R2, R2, UR5, RZ, 0x3c, !PT ;  /* 0x0000000502027c12 */ /* 0x000fc8000f8e3cff */
[----:B------:R-:W-:-:S04]  /*3d20*/  SHF.L.U32 R2, R2, 0x1f, RZ ;  /* 0x0000001f02027819 */ /* 0x000fc800000006ff */
[----:B------:R-:W2:Y:S02]  /*3d30*/  SYNCS.PHASECHK.TRANS64.TRYWAIT P0, [UR4], R2 ;  /* 0x00000002ff0075a7 */ /* 0x000ea40008001104 */
[----:B--2---:R-:W-:Y:S05]  /*3d40*/  @!P0 BRA `(.L_x_70) ;  /* 0x0000006000688947 */ /* 0x004fea0003800000 */
.L_x_158:
[----:B------:R-:W-:Y:S01]  /*3d50*/  NOP ;  /* 0x0000000000007918 */ /* 0x000fe20000000000 */
[----:B-1----:R-:W1:Y:S01]  /*3d60*/  LDS R0, [UR8+0x14] ;  /* 0x00001408ff007984 */ /* 0x002e620008000800 */
[----:B------:R-:W-:Y:S01]  /*3d70*/  ULOP3.LUT UR4, UR42, 0xffff, URZ, 0xc0, !UPT ;  /* 0x0000ffff2a047892 */ /* 0x000fe2000f8ec0ff */
[----:B------:R-:W-:Y:S01]  /*3d80*/  UMOV UR5, 0xffff ;  /* 0x0000ffff00057882 */ /* 0x000fe20000000000 */
[----:B------:R-:W-:Y:S02]  /*3d90*/  UMOV UR6, 0x1 ;  /* 0x0000000100067882 */ /* 0x000fe40000000000 */
[----:B------:R-:W-:-:S04]  /*3da0*/  USHF.R.U32.HI UR4, URZ, 0x5, UR4 ;  /* 0x00000005ff047899 */ /* 0x000fc80008011604 */
[----:B------:R-:W-:Y:S02]  /*3db0*/  USHF.L.U32 UR5, UR5, UR4, URZ ;  /* 0x0000000405057299 */ /* 0x000fe400080006ff */
[----:B------:R-:W-:-:S04]  /*3dc0*/  USHF.L.U32 UR4, UR6, UR4, URZ ;  /* 0x0000000406047299 */ /* 0x000fc800080006ff */
[----:B-1----:R-:W-:-:S04]  /*3dd0*/  LOP3.LUT R0, R0, UR5, RZ, 0xc0, !PT ;  /* 0x0000000500007c12 */ /* 0x002fc8000f8ec0ff */
[----:B------:R-:W-:-:S13]  /*3de0*/  ISETP.NE.AND P0, PT, R0, UR5, PT ;  /* 0x0000000500007c0c */ /* 0x000fda000bf05270 */
[----:B------:R-:W-:Y:S05]  /*3df0*/  @P0 BRA `(.L_x_71) ;  /* 0x0000000000580947 */ /* 0x000fea0003800000 */
[----:B------:R-:W1:Y:S02]  /*3e00*/  LDS R0, [UR8+0x18] ;  /* 0x00001808ff007984 */ /* 0x000e640008000800 */
[----:B-1----:R-:W-:-:S04]  /*3e10*/  LOP3.LUT R0, R0, UR4, RZ, 0xc0, !PT ;  /* 0x0000000400007c12 */ /* 0x002fc8000f8ec0ff */
[----:B------:R-:W-:-:S13]  /*3e20*/  ISETP.NE.AND P0, PT, R0, UR4, PT ;  /* 0x0000000400007c0c */ /* 0x000fda000bf05270 */
[----:B------:R-:W-:Y:S05]  /*3e30*/  @P0 BRA `(.L_x_72) ;  /* 0x00000000003c0947 */ /* 0x000fea0003800000 */
[----:B------:R-:W1:Y:S01]  /*3e40*/  S2R R2, SR_LANEID ;  /* 0x0000000000027919 */ /* 0x000e620000000000 */
[----:B------:R-:W-:-:S06]  /*3e50*/  ULOP3.LUT UR5, URZ, UR5, URZ, 0x33, !UPT ;  /* 0x00000005ff057292 */ /* 0x000fcc000f8e33ff */
[----:B------:R-:W-:-:S04]  /*3e60*/  IMAD.U32 R0, RZ, RZ, UR5 ;  /* 0x00000005ff007e24 */ /* 0x000fc8000f8e00ff */
[----:B------:R2:W4:Y:S02]  /*3e70*/  REDUX UR7, R0 ;  /* 0x00000000000773c4 */ /* 0x0005240000000000 */
[----:B------:R1:W-:Y:S01]  /*3e80*/  UTCATOMSWS.AND URZ, UR5 ;  /* 0x0000000500ff79e3 */ /* 0x0003e20008000000 */
[----:B--2---:R-:W-:Y:S01]  /*3e90*/  LOP3.LUT R0, RZ, UR4, RZ, 0x33, !PT ;  /* 0x00000004ff007c12 */ /* 0x004fe2000f8e33ff */
[----:B------:R-:W-:Y:S02]  /*3ea0*/  VOTEU.ANY UR4, UPT, PT ;  /* 0x0000000000047886 */ /* 0x000fe400038e0100 */
[----:B------:R-:W-:Y:S02]  /*3eb0*/  UFLO.U32 UR4, UR4 ;  /* 0x00000004000472bd */ /* 0x000fe400080e0000 */
[----:B------:R-:W2:Y:S04]  /*3ec0*/  REDUX UR6, R0 ;  /* 0x00000000000673c4 */ /* 0x000ea80000000000 */
[----:B-1----:R-:W-:-:S02]  /*3ed0*/  ISETP.EQ.U32.AND P0, PT, R2, UR4, PT ;  /* 0x0000000402007c0c */ /* 0x002fc4000bf02070 */
[----:B----4-:R-:W-:-:S11]  /*3ee0*/  MOV R2, UR7 ;  /* 0x0000000700027c02 */ /* 0x010fd60008000f00 */
[----:B------:R1:W-:Y:S01]  /*3ef0*/  @P0 ATOMS.AND RZ, [UR8+0x14], R2 ;  /* 0x00001402ffff098c */ /* 0x0003e2000a800008 */
[----:B--2---:R-:W-:-:S05]  /*3f00*/  IMAD.U32 R0, RZ, RZ, UR6 ;  /* 0x00000006ff007e24 */ /* 0x004fca000f8e00ff */
[----:B------:R1:W-:Y:S01]  /*3f10*/  @P0 ATOMS.AND RZ, [UR8+0x18], R0 ;  /* 0x00001800ffff098c */ /* 0x0003e2000a800008 */
[----:B------:R-:W-:Y:S05]  /*3f20*/  BRA `(.L_x_73) ;  /* 0x0000000000147947 */ /* 0x000fea0003800000 */
.L_x_72:
[----:B------:R-:W-:Y:S02]  /*3f30*/  MOV R2, 0x3f50 ;  /* 0x00003f5000027802 */ /* 0x000fe40000000f00 */
[----:B---3-5:R-:W-:Y:S05]  /*3f40*/  CALL.REL.NOINC `($__internal_0_$__cuda_sm10x_tcgen05_guardrail_trap_col_being_dealloced_not_returned_by_alloc) ;  /* 0x00000064004c7944 */ /* 0x028fea0003c00000 */
[----:B------:R-:W-:Y:S05]  /*3f50*/  BRA `(.L_x_73) ;  /* 0x0000000000087947 */ /* 0x000fea0003800000 */
.L_x_71:
[----:B------:R-:W-:Y:S02]  /*3f60*/  MOV R2, 0x3f80 ;  /* 0x00003f8000027802 */ /* 0x000fe40000000f00 */
[----:B---3-5:R-:W-:Y:S05]  /*3f70*/  CALL.REL.NOINC `($__internal_2_$__cuda_sm10x_tcgen05_guardrail_trap_unallocated_columns_being_dealloced) ;  /* 0x0000006400587944 */ /* 0x028fea0003c00000 */
.L_x_73:
[----:B------:R-:W-:Y:S01]  /*3f80*/  NOP ;  /* 0x0000000000007918 */ /* 0x000fe20000000000 */
[----:B------:R-:W-:Y:S05]  /*3f90*/  EXIT ;  /* 0x000000000000794d */ /* 0x000fea0003800000 */
.L_x_55:
[----:B------:R-:W-:-:S09]  /*3fa0*/  UISETP.NE.OR UP0, UPT, UR17, 0x3, !UP3 ;  /* 0x000000031100788c */ /* 0x000fd2000df05670 */
[----:B------:R-:W-:Y:S05]  /*3fb0*/  BRA.U UP0, `(.L_x_74) ;  /* 0x0000001100587547 */ /* 0x000fea000b800000 */
[----:B------:R-:W2:Y:S01]  /*3fc0*/  LDCU UR31, c[0x0][0x370] ;  /* 0x00006e00ff1f77ac */ /* 0x000ea20008000800 */
[----:B------:R-:W3:Y:S01]  /*3fd0*/  LDC.64 R16, c[0x0][0x348] ;  /* 0x0000d200ff107b82 */ /* 0x000ee20000000a00 */
[----:B------:R-:W-:Y:S02]  /*3fe0*/  HFMA2 R13, -RZ, RZ, 0, 0 ;  /* 0x00000000ff0d7431 */ /* 0x000fe400000001ff */
[----:B------:R-:W-:Y:S01]  /*3ff0*/  IMAD.MOV.U32 R15, RZ, RZ, 0x1 ;  /* 0x00000001ff0f7424 */ /* 0x000fe200078e00ff */
[----:B------:R-:W2:Y:S01]  /*4000*/  LDCU.128 UR48, c[0x0][0xb10] ;  /* 0x00016200ff3077ac */ /* 0x000ea20008000c00 */
[----:B------:R-:W-:Y:S01]  /*4010*/  IMAD.MOV.U32 R14, RZ, RZ, RZ ;  /* 0x000000ffff0e7224 */ /* 0x000fe200078e00ff */
[----:B------:R-:W-:Y:S01]  /*4020*/  MOV R7, 0x1000 ;  /* 0x0000100000077802 */ /* 0x000fe20000000f00 */
[----:B------:R-:W4:Y:S01]  /*4030*/  LDCU UR30, c[0x0][0x374] ;  /* 0x00006e80ff1e77ac */ /* 0x000f220008000800 */
[----:B------:R-:W1:Y:S01]  /*4040*/  LDC.64 R2, c[0x0][0x888] ;  /* 0x00022200ff027b82 */ /* 0x000e620000000a00 */
[----:B------:R-:W4:Y:S01]  /*4050*/  LDCU UR15, c[0x0][0xb0c] ;  /* 0x00016180ff0f77ac */ /* 0x000f220008000800 */
[----:B------:R-:W3:Y:S06]  /*4060*/  LDCU UR40, c[0x0][0xb20] ;  /* 0x00016400ff2877ac */ /* 0x000eec0008000800 */
[----:B------:R-:W1:Y:S01]  /*4070*/  LDC.64 R4, c[0x0][0x890] ;  /* 0x00022400ff047b82 */ /* 0x000e620000000a00 */
[----:B------:R-:W3:Y:S01]  /*4080*/  LDCU UR4, c[0x0][0xb30] ;  /* 0x00016600ff0477ac */ /* 0x000ee20008000800 */
[----:B------:R-:W-:Y:S01]  /*4090*/  UMOV UR21, 0x400 ;  /* 0x0000040000157882 */ /* 0x000fe20000000000 */
[----:B--2---:R-:W-:-:S02]  /*40a0*/  UIMAD.WIDE.U32 UR6, UR31, UR48, URZ ;  /* 0x000000301f0672a5 */ /* 0x004fc4000f8e00ff */
[----:B----4-:R-:W-:Y:S02]  /*40b0*/  UIMAD.WIDE.U32 UR8, UR30, UR51, URZ ;  /* 0x000000331e0872a5 */ /* 0x010fe4000f8e00ff */
[----:B------:R-:W-:Y:S02]  /*40c0*/  ULEA UR21, UR45, UR21, 0x18 ;  /* 0x000000152d157291 */ /* 0x000fe4000f8ec0ff */
[----:B------:R-:W-:Y:S02]  /*40d0*/  UPLOP3.LUT UP3, UPT, UPT, UPT, UPT, 0x40, 0x4 ;  /* 0x000000000004789c */ /* 0x000fe40003f6e870 */
[----:B------:R-:W-:Y:S01]  /*40e0*/  UIADD3 UR37, UPT, UPT, UR21, 0x58, URZ ;  /* 0x0000005815257890 */ /* 0x000fe2000fffe0ff */
[----:B------:R-:W-:Y:S01]  /*40f0*/  UMOV UR6, UR7 ;  /* 0x0000000700067c82 */ /* 0x000fe20008000000 */
[----:B------:R-:W-:Y:S01]  /*4100*/  UMOV UR38, UR9 ;  /* 0x0000000900267c82 */ /* 0x000fe20008000000 */
[----:B------:R-:W-:Y:S02]  /*4110*/  UISETP.GE.AND UP0, UPT, UR42, 0x1, UPT ;  /* 0x000000012a00788c */ /* 0x000fe4000bf06270 */
[----:B------:R-:W-:Y:S01]  /*4120*/  UISETP.NE.AND UP4, UPT, UR42, 0x1, UPT ;  /* 0x000000012a00788c */ /* 0x000fe2000bf85270 */
[----:B------:R-:W2:Y:S01]  /*4130*/  LDCU.64 UR22, c[0x0][0xb28] ;  /* 0x00016500ff1677ac */ /* 0x000ea20008000a00 */
[----:B------:R-:W-:-:S02]  /*4140*/  UISETP.NE.AND UP6, UPT, UR15, 0x1, UPT ;  /* 0x000000010f00788c */ /* 0x000fc4000bfc5270 */
[----:B------:R-:W-:Y:S02]  /*4150*/  UISETP.NE.AND UP5, UPT, UR50, 0x1, UPT ;  /* 0x000000013200788c */ /* 0x000fe4000bfa5270 */
[----:B------:R-:W-:Y:S02]  /*4160*/  UIADD3 UR33, UPT, UPT, UR21, 0x40, URZ ;  /* 0x0000004015217890 */ /* 0x000fe4000fffe0ff */
[----:B------:R-:W-:Y:S02]  /*4170*/  UIADD3 UR25, UPT, UPT, UR21, 0x48, URZ ;  /* 0x0000004815197890 */ /* 0x000fe4000fffe0ff */
[----:B------:R-:W-:Y:S02]  /*4180*/  UIADD3 UR17, UPT, UPT, UR21, 0x50, URZ ;  /* 0x0000005015117890 */ /* 0x000fe4000fffe0ff */
[----:B------:R-:W-:Y:S02]  /*4190*/  UPRMT UR37, UR45, 0x654, UR37 ;  /* 0x000006542d257896 */ /* 0x000fe40008000025 */
[----:B------:R-:W-:-:S02]  /*41a0*/  USHF.R.U32.HI UR39, URZ, UR49, UR6 ;  /* 0x00000031ff277299 */ /* 0x000fc40008011606 */
[----:B---3--:R-:W-:Y:S02]  /*41b0*/  USHF.R.U32.HI UR38, URZ, UR40, UR38 ;  /* 0x00000028ff267299 */ /* 0x008fe40008011626 */
[----:B------:R-:W-:-:S11]  /*41c0*/  UISETP.NE.AND UP2, UPT, UR4, 0x1, UPT ;  /* 0x000000010400788c */ /* 0x000fd6000bf45270 */
.L_x_85:
[C---:B------:R-:W-:Y:S02]  /*41d0*/  LEA R12, R14.reuse, UR21, 0x3 ;  /* 0x000000150e0c7c11 */ /* 0x040fe4000f8e18ff */
[----:B------:R-:W-:Y:S02]  /*41e0*/  SHF.L.U32 R0, R13, 0x1f, RZ ;  /* 0x0000001f0d007819 */ /* 0x000fe400000006ff */
[----:B------:R-:W-:Y:S02]  /*41f0*/  LEA R8, R14, UR21, 0x4 ;  /* 0x000000150e087c11 */ /* 0x000fe4000f8e20ff */
[----:B---3--:R-:W3:Y:S02]  /*4200*/  SYNCS.PHASECHK.TRANS64.TRYWAIT P0, [R12+URZ+0x90], R0 ;  /* 0x000090000c0075a7 */ /* 0x008ee400080011ff */
[----:B---3--:R-:W-:Y:S05]  /*4210*/  @!P0 BRA `(.L_x_75) ;  /* 0x0000005c004c8947 */ /* 0x008fea0003800000 */
.L_x_159:
[----:B------:R-:W4:Y:S01]  /*4220*/  LDS.128 R8, [R8+0x120] ;  /* 0x0001200008087984 */ /* 0x000f220000000c00 */
[----:B------:R-:W-:Y:S01]  /*4230*/  UISETP.GE.AND UP0, UPT, UR42, 0x1, UPT ;  /* 0x000000012a00788c */ /* 0x000fe2000bf06270 */
[----:B------:R-:W-:Y:S01]  /*4240*/  @!PT LDS RZ, [RZ] ;  /* 0x00000000fffff984 */ /* 0x000fe20000000800 */
[----:B------:R-:W-:Y:S01]  /*4250*/  @!PT LDS RZ, [RZ] ;  /* 0x00000000fffff984 */ /* 0x000fe20000000800 */
[----:B------:R-:W-:Y:S01]  /*4260*/  @!PT LDS RZ, [RZ] ;  /* 0x00000000fffff984 */ /* 0x000fe20000000800 */
[----:B------:R-:W-:Y:S01]  /*4270*/  @!PT LDS RZ, [RZ] ;  /* 0x00000000fffff984 */ /* 0x000fe20000000800 */
[----:B------:R1:W-:Y:S06]  /*4280*/  MEMBAR.ALL.CTA ;  /* 0x0000000000007992 */ /* 0x0003ec0000008000 */
[----:B-1----:R-:W1:Y:S01]  /*4290*/  FENCE.VIEW.ASYNC.S ;  /* 0x00000000000073c6 */ /* 0x002e620000000000 */
[----:B----4-:R-:W-:Y:S11]  /*42a0*/  LOP3.LUT P0, RZ, R10, 0x1, RZ, 0xc0, !PT ;  /* 0x000000010aff7812 */ /* 0x010ff6000780c0ff */
[----:B------:R-:W-:Y:S02]  /*42b0*/  @!UPT UIADD3 URZ, UPT, UPT, URZ, URZ, URZ ;  /* 0x000000fffffff290 */ /* 0x000fe4000fffe0ff */
[----:B-1----:R-:W-:Y:S01]  /*42c0*/  VOTEU.ANY UP1, P0 ;  /* 0x0000000000ff7886 */ /* 0x002fe20000020100 */
[----:B------:R-:W-:Y:S11]  /*42d0*/  PLOP3.LUT P0, PT, PT, PT, UP1, 0x80, 0x8 ;  /* 0x000000000008781c */ /* 0x000ff60003f0f018 */
[----:B------:R-:W-:Y:S02]  /*42e0*/  @!UPT UIADD3 URZ, UPT, UPT, URZ, URZ, URZ ;  /* 0x000000fffffff290 */ /* 0x000fe4000fffe0ff */
[----:B---3--:R-:W-:Y:S02]  /*42f0*/  @P0 SHF.R.U32.HI R0, RZ, 0x10, R9 ;  /* 0x00000010ff000819 */ /* 0x008fe40000011609 */
[----:B------:R-:W-:Y:S02]  /*4300*/  @P0 MOV R6, R8 ;  /* 0x0000000800060202 */ /* 0x000fe40000000f00 */
[----:B------:R-:W-:Y:S01]  /*4310*/  @P0 R2UR UR4, R0 ;  /* 0x00000000000402ca */ /* 0x000fe200000e0000 */
[----:B------:R-:W-:Y:S01]  /*4320*/  VIADD R0, R12, 0xa0 ;  /* 0x000000a00c007836 */ /* 0x000fe20000000000 */
[----:B------:R-:W-:Y:S02]  /*4330*/  @P0 LOP3.LUT R8, R9, 0xffff, RZ, 0xc0, !PT ;  /* 0x0000ffff09080812 */ /* 0x000fe400078ec0ff */
[----:B------:R-:W-:Y:S02]  /*4340*/  @P0 R2UR UR6, R6 ;  /* 0x00000000060602ca */ /* 0x000fe400000e0000 */
[----:B------:R-:W-:Y:S02]  /*4350*/  PRMT R0, RZ, 0x654, R0 ;  /* 0x00000654ff007816 */ /* 0x000fe40000000000 */
[----:B------:R-:W-:Y:S02]  /*4360*/  @P0 R2UR UR5, R8 ;  /* 0x00000000080502ca */ /* 0x000fe400000e0000 */
[----:B------:R1:W-:Y:S03]  /*4370*/  SYNCS.ARRIVE.TRANS64.RED.A1T0 RZ, [R0+URZ], RZ ;  /* 0x000000ff00ff79a7 */ /* 0x0003e600081004ff */
[----:B------:R-:W-:Y:S04]  /*4380*/  @UP1 UMOV UR29, UR4 ;  /* 0x00000004001d1c82 */ /* 0x000fe80008000000 */
[----:B------:R-:W-:Y:S04]  /*4390*/  @UP1 UMOV UR14, UR6 ;  /* 0x00000006000e1c82 */ /* 0x000fe80008000000 */
[----:B------:R-:W-:Y:S01]  /*43a0*/  @UP1 UMOV UR13, UR5 ;  /* 0x00000005000d1c82 */ /* 0x000fe20008000000 */
[----:B------:R-:W-:Y:S05]  /*43b0*/  BRA.U !UP0, `(.L_x_76) ;  /* 0x0000000108a47547 */ /* 0x000fea000b800000 */
[----:B------:R-:W-:Y:S02]  /*43c0*/  UIMAD.WIDE.U32 UR18, UR13, UR51, URZ ;  /* 0x000000330d1272a5 */ /* 0x000fe4000f8e00ff */
[----:B------:R-:W-:Y:S02]  /*43d0*/  UIMAD.WIDE.U32 UR26, UR14, UR48, URZ ;  /* 0x000000300e1a72a5 */ /* 0x000fe4000f8e00ff */
[----:B------:R-:W-:Y:S02]  /*43e0*/  USEL UR4, UR30, UR38, !UP5 ;  /* 0x000000261e047287 */ /* 0x000fe4000e800000 */
[----:B------:R-:W-:Y:S02]  /*43f0*/  USEL UR7, UR31, UR39, !UP6 ;  /* 0x000000271f077287 */ /* 0x000fe4000f000000 */
[----:B--2---:R-:W-:Y:S02]  /*4400*/  UIMAD.WIDE.U32 UR8, UR4, UR22, URZ ;  /* 0x00000016040872a5 */ /* 0x004fe4000f8e00ff */
[----:B------:R-:W-:Y:S01]  /*4410*/  UIMAD.WIDE.U32 UR10, UR7, UR22, URZ ;  /* 0x00000016070a72a5 */ /* 0x000fe2000f8e00ff */
[----:B------:R-:W-:Y:S02]  /*4420*/  UMOV UR5, UR19 ;  /* 0x0000001300057c82 */ /* 0x000fe40008000000 */
[----:B------:R-:W-:Y:S03]  /*4430*/  USHF.R.U32.HI UR6, URZ, UR40, UR5 ;  /* 0x00000028ff067299 */ /* 0x000fe60008011605 */
[----:B------:R-:W-:Y:S01]  /*4440*/  UMOV UR5, UR27 ;  /* 0x0000001b00057c82 */ /* 0x000fe20008000000 */
[----:B------:R-:W-:Y:S02]  /*4450*/  USEL UR6, UR13, UR6, !UP5 ;  /* 0x000000060d067287 */ /* 0x000fe4000e800000 */
[----:B------:R-:W-:Y:S03]  /*4460*/  USHF.R.U32.HI UR12, URZ, UR49, UR5 ;  /* 0x00000031ff0c7299 */ /* 0x000fe60008011605 */
[----:B------:R-:W-:Y:S02]  /*4470*/  UMOV UR5, UR9 ;  /* 0x0000000900057c82 */ /* 0x000fe40008000000 */
[----:B------:R-:W-:Y:S03]  /*4480*/  @UP4 USHF.R.U32.HI UR4, URZ, UR23, UR5 ;  /* 0x00000017ff044299 */ /* 0x000fe60008011605 */
[----:B------:R-:W-:Y:S01]  /*4490*/  UMOV UR5, UR11 ;  /* 0x0000000b00057c82 */ /* 0x000fe20008000000 */
[----:B------:R-:W-:Y:S02]  /*44a0*/  UIMAD UR4, UR42, UR4, URZ ;  /* 0x000000042a0472a4 */ /* 0x000fe4000f8e02ff */
[----:B------:R-:W-:Y:S02]  /*44b0*/  @UP4 USHF.R.U32.HI UR7, URZ, UR23, UR5 ;  /* 0x00000017ff074299 */ /* 0x000fe40008011605 */
[----:B------:R-:W-:Y:S02]  /*44c0*/  UIMAD.WIDE.U32 UR10, UR6, UR22, URZ ;  /* 0x00000016060a72a5 */ /* 0x000fe4000f8e00ff */
[----:B------:R-:W-:Y:S02]  /*44d0*/  USEL UR5, UR14, UR12, !UP6 ;  /* 0x0000000c0e057287 */ /* 0x000fe4000f000000 */
[----:B------:R-:W-:Y:S02]  /*44e0*/  UIMAD UR8, UR42, UR7, URZ ;  /* 0x000000072a0872a4 */ /* 0x000fe4000f8e02ff */
[----:B------:R-:W-:Y:S03]  /*44f0*/  UISETP.GE.AND UP0, UPT, UR6, UR4, UPT ;  /* 0x000000040600728c */ /* 0x000fe6000bf06270 */
[----:B------:R-:W-:Y:S01]  /*4500*/  UMOV UR4, UR11 ;  /* 0x0000000b00047c82 */ /* 0x000fe20008000000 */
[----:B------:R-:W-:Y:S02]  /*4510*/  UISETP.GE.OR UP0, UPT, UR5, UR8, UP0 ;  /* 0x000000080500728c */ /* 0x000fe40008706670 */
[----:B------:R-:W-:Y:S02]  /*4520*/  USHF.R.U32.HI UR4, URZ, UR23, UR4 ;  /* 0x00000017ff047299 */ /* 0x000fe40008011604 */
[----:B------:R-:W-:Y:S02]  /*4530*/  UIMAD.WIDE.U32 UR8, UR5, UR22, URZ ;  /* 0x00000016050872a5 */ /* 0x000fe4000f8e00ff */
[----:B------:R-:W-:Y:S04]  /*4540*/  USEL UR10, UR6, UR4, !UP4 ;  /* 0x00000004060a7287 */ /* 0x000fe8000e000000 */
[----:B------:R-:W-:Y:S01]  /*4550*/  UIADD3 UR11, UPT, UPT, -UR10, URZ, URZ ;  /* 0x000000ff0a0b7290 */ /* 0x000fe2000fffe1ff */
[----:B------:R-:W-:Y:S02]  /*4560*/  @!UP0 UMOV UR4, UR9 ;  /* 0x0000000900048c82 */ /* 0x000fe40008000000 */
[----:B------:R-:W-:Y:S02]  /*4570*/  @!UP0 USHF.R.U32.HI UR4, URZ, UR23, UR4 ;  /* 0x00000017ff048299 */ /* 0x000fe40008011604 */
[----:B------:R-:W-:Y:S02]  /*4580*/  UIMAD UR8, UR42, UR11, UR6 ;  /* 0x0000000b2a0872a4 */ /* 0x000fe4000f8e0206 */
[----:B------:R-:W-:Y:S04]  /*4590*/  @!UP0 USEL UR4, UR5, UR4, !UP4 ;  /* 0x0000000405048287 */ /* 0x000fe8000e000000 */
[----:B------:R-:W-:Y:S02]  /*45a0*/  @!UP0 UIMAD UR8, UR7, UR8, UR4 ;  /* 0x00000008070882a4 */ /* 0x000fe4000f8e0204 */
[----:B------:R-:W-:Y:S02]  /*45b0*/  @!UP0 UIADD3 UR9, UPT, UPT, UR10, -UR4, URZ ;  /* 0x800000040a098290 */ /* 0x000fe4000fffe0ff */
[----:B------:R-:W-:Y:S02]  /*45c0*/  UIADD3 UR4, UPT, UPT, -UR5, URZ, URZ ;  /* 0x000000ff05047290 */ /* 0x000fe4000fffe1ff */
[----:B------:R-:W-:Y:S02]  /*45d0*/  UIADD3 UR7, UPT, UPT, -UR6, URZ, URZ ;  /* 0x000000ff06077290 */ /* 0x000fe4000fffe1ff */
[----:B------:R-:W-:Y:S02]  /*45e0*/  @!UP0 UIMAD UR6, UR9, UR42, UR5 ;  /* 0x0000002a090682a4 */ /* 0x000fe4000f8e0205 */
[----:B------:R-:W-:Y:S02]  /*45f0*/  UIMAD UR14, UR15, UR4, UR14 ;  /* 0x000000040f0e72a4 */ /* 0x000fe4000f8e020e */
[----:B------:R-:W-:Y:S01]  /*4600*/  UIMAD UR13, UR50, UR7, UR13 ;  /* 0x00000007320d72a4 */ /* 0x000fe2000f8e020d */
[----:B------:R-:W-:Y:S02]  /*4610*/  @!UP0 UMOV UR5, UR8 ;  /* 0x0000000800058c82 */ /* 0x000fe40008000000 */
[----:B------:R-:W-:Y:S02]  /*4620*/  UIMAD UR14, UR5, UR15, UR14 ;  /* 0x0000000f050e72a4 */ /* 0x000fe4000f8e020e */
[----:B------:R-:W-:Y:S11]  /*4630*/  UIMAD UR13, UR6, UR50, UR13 ;  /* 0x00000032060d72a4 */ /* 0x000ff6000f8e020d */
[----:B------:R-:W-:Y:S01]  /*4640*/  @!UPT UIADD3 URZ, UPT, UPT, URZ, URZ, URZ ;  /* 0x000000fffffff290 */ /* 0x000fe2000fffe0ff */
.L_x_76:
[----:B------:R-:W3:Y:S01]  /*4650*/  @!UP2 LDCU.128 UR8, c[0x0][0xb10] ;  /* 0x00016200ff08a7ac */ /* 0x000ee20008000c00 */
[C---:B------:R-:W-:Y:S02]  /*4660*/  ISETP.NE.U32.AND P1, PT, R4.reuse, RZ, PT ;  /* 0x000000ff0400720c */ /* 0x040fe40003f25070 */
[----:B------:R-:W-:Y:S02]  /*4670*/  ISETP.NE.U32.AND P0, PT, R4, RZ, PT ;  /* 0x000000ff0400720c */ /* 0x000fe40003f05070 */
[C---:B------:R-:W-:Y:S02]  /*4680*/  ISETP.NE.AND.EX P1, PT, R5.reuse, RZ, PT, P1 ;  /* 0x000000ff0500720c */ /* 0x040fe40003f25310 */
[----:B------:R-:W-:Y:S01]  /*4690*/  ISETP.NE.AND.EX P0, PT, R5, RZ, PT, P0 ;  /* 0x000000ff0500720c */ /* 0x000fe20003f05300 */
[----:B------:R-:W4:Y:S01]  /*46a0*/  @!UP2 LDCU UR5, c[0x0][0xb0c] ;  /* 0x00016180ff05a7ac */ /* 0x000f220008000800 */
[----:B------:R-:W-:Y:S01]  /*46b0*/  SHF.L.U32 R9, R15, 0x1f, RZ ;  /* 0x0000001f0f097819 */ /* 0x000fe200000006ff */
[----:B------:R-:W-:Y:S02]  /*46c0*/  USHF.L.U32 UR35, UR16, 0x6, URZ ;  /* 0x0000000610237899 */ /* 0x000fe400080006ff */
[----:B------:R-:W-:Y:S02]  /*46d0*/  USHF.L.U32 UR34, UR20, 0x8, URZ ;  /* 0x0000000814227899 */ /* 0x000fe400080006ff */
[----:B---3--:R-:W-:Y:S07]  /*46e0*/  UIMAD.WIDE.U32 UR6, UR14, UR8, URZ ;  /* 0x000000080e0672a5 */ /* 0x008fee000f8e00ff */
[----:B------:R-:W-:Y:S01]  /*46f0*/  @!UP2 UMOV UR4, UR7 ;  /* 0x000000070004ac82 */ /* 0x000fe20008000000 */
[----:B----4-:R-:W-:Y:S02]  /*4700*/  @!UP2 UISETP.NE.AND UP0, UPT, UR5, 0x1, UPT ;  /* 0x000000010500a88c */ /* 0x010fe4000bf05270 */
[----:B------:R-:W-:Y:S02]  /*4710*/  @!UP2 USHF.R.U32.HI UR4, URZ, UR9, UR4 ;  /* 0x00000009ff04a299 */ /* 0x000fe40008011604 */
[----:B------:R-:W-:Y:S02]  /*4720*/  UIMAD.WIDE.U32 UR6, UR13, UR11, URZ ;  /* 0x0000000b0d0672a5 */ /* 0x000fe4000f8e00ff */
[----:B------:R-:W-:Y:S02]  /*4730*/  @!UP2 USEL UR8, UR14, UR4, !UP0 ;  /* 0x000000040e08a287 */ /* 0x000fe4000c000000 */
[----:B------:R-:W-:Y:S03]  /*4740*/  @!UP2 UISETP.NE.AND UP0, UPT, UR10, 0x1, UPT ;  /* 0x000000010a00a88c */ /* 0x000fe6000bf05270 */
[----:B------:R-:W-:Y:S02]  /*4750*/  @!UP2 UMOV UR6, UR7 ;  /* 0x000000070006ac82 */ /* 0x000fe40008000000 */
[----:B------:R-:W3:Y:S02]  /*4760*/  @!UP2 LDCU UR4, c[0x0][0xb20] ;  /* 0x00016400ff04a7ac */ /* 0x000ee40008000800 */
[----:B---3--:R-:W-:Y:S04]  /*4770*/  @!UP2 USHF.R.U32.HI UR6, URZ, UR4, UR6 ;  /* 0x00000004ff06a299 */ /* 0x008fe80008011606 */
[----:B------:R-:W-:Y:S04]  /*4780*/  @!UP2 USEL UR6, UR13, UR6, !UP0 ;  /* 0x000000060d06a287 */ /* 0x000fe8000c000000 */
[----:B------:R-:W-:Y:S02]  /*4790*/  @!UP2 UIADD3 UR4, UPT, UPT, -UR8, UR6, URZ ;  /* 0x000000060804a290 */ /* 0x000fe4000fffe1ff */
[----:B------:R-:W-:Y:S02]  /*47a0*/  @!UP2 UIADD3 UR6, UPT, UPT, UR8, -UR6, URZ ;  /* 0x800000060806a290 */ /* 0x000fe4000fffe0ff */
[----:B------:R-:W-:Y:S02]  /*47b0*/  @!UP2 UIMAD UR14, UR4, UR5, UR14 ;  /* 0x00000005040ea2a4 */ /* 0x000fe4000f8e020e */
[----:B------:R-:W-:Y:S01]  /*47c0*/  @!UP2 UIMAD UR13, UR6, UR10, UR13 ;  /* 0x0000000a060da2a4 */ /* 0x000fe2000f8e020d */
[----:B------:R-:W-:Y:S11]  /*47d0*/  BRA.U UP3, `(.L_x_77) ;  /* 0x0000000103107547 */ /* 0x000ff6000b800000 */
[----:B------:R-:W-:Y:S04]  /*47e0*/  MOV R6, UR46 ;  /* 0x0000002e00067c02 */ /* 0x000fe80008000f00 */
[----:B------:R-:W-:Y:S04]  /*47f0*/  SHF.L.U32 R6, R6, 0x1f, RZ ;  /* 0x0000001f06067819 */ /* 0x000fe800000006ff */
[----:B------:R-:W3:Y:S02]  /*4800*/  SYNCS.PHASECHK.TRANS64.TRYWAIT P2, [UR21+0x88], R6 ;  /* 0x00008806ff0075a7 */ /* 0x000ee40008041115 */
[----:B---3--:R-:W-:Y:S05]  /*4810*/  @!P2 BRA `(.L_x_78) ;  /* 0x0000005400e0a947 */ /* 0x008fea0003800000 */
.L_x_77:
[----:B------:R-:W-:Y:S05]  /*4820*/  @!P1 BRA `(.L_x_79) ;  /* 0x0000000000309947 */ /* 0x000fea0003800000 */
[----:B------:R-:W-:Y:S01]  /*4830*/  ISETP.NE.U32.AND P1, PT, R2, RZ, PT ;  /* 0x000000ff0200720c */ /* 0x000fe20003f25070 */
[----:B------:R-:W3:Y:S01]  /*4840*/  LDCU.64 UR4, c[0x0][0x358] ;  /* 0x00006b00ff0477ac */ /* 0x000ee20008000a00 */
[----:B------:R-:W-:Y:S02]  /*4850*/  IMAD.MOV.U32 R74, RZ, RZ, 0x1 ;  /* 0x00000001ff4a7424 */ /* 0x000fe400078e00ff */
[----:B------:R-:W-:Y:S11]  /*4860*/  ISETP.NE.AND.EX P1, PT, R3, RZ, PT, P1 ;  /* 0x000000ff0300720c */ /* 0x000ff60003f25310 */
[----:B------:R-:W-:Y:S02]  /*4870*/  @!UPT UIADD3 URZ, UPT, UPT, URZ, URZ, URZ ;  /* 0x000000fffffff290 */ /* 0x000fe4000fffe0ff */
[----:B------:R-:W4:Y:S01]  /*4880*/  @P1 LDC.64 R10, c[0x0][0x888] ;  /* 0x00022200ff0a1b82 */ /* 0x000f220000000a00 */
[----:B-1----:R-:W-:Y:S04]  /*4890*/  @P1 IMAD R0, R4, UR36, RZ ;  /* 0x0000002404001c24 */ /* 0x002fe8000f8e02ff */
[----:B----4-:R-:W-:Y:S04]  /*48a0*/  @P1 IMAD.WIDE R10, R0, 0x4, R10 ;  /* 0x00000004000a1825 */ /* 0x010fe800078e020a */
[----:B------:R-:W-:Y:S01]  /*48b0*/  HFMA2 R0, -RZ, RZ, 0, 5.9604644775390625e-08 ;  /* 0x00000001ff007431 */ /* 0x000fe200000001ff */
[----:B---3-5:R3:W5:Y:S04]  /*48c0*/  @P1 LDG.E R40, desc[UR4][R10.64] ;  /* 0x000000040a281981 */ /* 0x028768000c1e1900 */
[----:B------:R-:W-:Y:S01]  /*48d0*/  @!P1 PRMT R74, R0, 0x7610, R74 ;  /* 0x00007610004a9816 */ /* 0x000fe2000000004a */
[----:B---3--:R-:W4:Y:S06]  /*48e0*/  @!P1 LDC R40, c[0x0][0x880] ;  /* 0x00022000ff289b82 */ /* 0x008f2c0000000800 */
.L_x_79:
[----:B----45:R-:W-:Y:S01]  /*48f0*/  @!P0 ISETP.EQ.AND P1, PT, R40, RZ, PT ;  /* 0x000000ff2800820c */ /* 0x030fe20003f22270 */
[----:B------:R-:W-:Y:S01]  /*4900*/  @!UPT UIADD3 URZ, UPT, UPT, URZ, URZ, URZ ;  /* 0x000000fffffff290 */ /* 0x000fe2000fffe0ff */
[----:B------:R-:W-:Y:S11]  /*4910*/  @!P0 BRA `(.L_x_80) ;  /* 0x0000000000188947 */ /* 0x000ff60003800000 */
[----:B------:R-:W-:Y:S02]  /*4920*/  LOP3.LUT P0, RZ, R74, 0xff, RZ, 0xc0, !PT ;  /* 0x000000ff4aff7812 */ /* 0x000fe4000780c0ff */
[----:B------:R-:W-:Y:S04]  /*4930*/  ISETP.NE.U32.AND P1, PT, R2, RZ, PT ;  /* 0x000000ff0200720c */ /* 0x000fe80003f25070 */
[----:B------:R-:W-:Y:S04]  /*4940*/  ISETP.NE.AND.EX P1, PT, R3, RZ, PT, P1 ;  /* 0x000000ff0300720c */ /* 0x000fe80003f25310 */
[----:B------:R-:W-:Y:S03]  /*4950*/  PLOP3.LUT P1, PT, P1, PT, PT, 0x8, 0x80 ;  /* 0x000000000080781c */ /* 0x000fe60000f2e170 */
[----:B------:R-:W-:Y:S11]  /*4960*/  @P0 ISETP.EQ.AND P1, PT, R40, RZ, PT ;  /* 0x000000ff2800020c */ /* 0x000ff60003f22270 */
[----:B------:R-:W-:Y:S02]  /*4970*/  @!UPT UIADD3 URZ, UPT, UPT, URZ, URZ, URZ ;  /* 0x000000fffffff290 */ /* 0x000fe4000fffe0ff */
.L_x_80:
[----:B------:R-:W3:Y:S01]  /*4980*/  SYNCS.PHASECHK.TRANS64.TRYWAIT P2, [UR21+0x60], R9 ;  /* 0x00006009ff0075a7 */ /* 0x000ee20008041115 */
[----:B------:R-:W-:Y:S04]  /*4990*/  ELECT P0, URZ, PT ;  /* 0x0000000000ff782f */ /* 0x000fe80003800000 */
[----:B------:R-:W-:Y:S11]  /*49a0*/  PLOP3.LUT P1, PT, P1, P0, PT, 0xf2, 0x2f ;  /* 0x00000000002f781c */ /* 0x000ff60000f21e72 */
[----:B------:R-:W-:Y:S02]  /*49b0*/  @!UPT UIADD3 URZ, UPT, UPT, URZ, URZ, URZ ;  /* 0x000000fffffff290 */ /* 0x000fe4000fffe0ff */
[----:B------:R-:W-:Y:S05]  /*49c0*/  @!P1 IADD3 R8, P0, PT, R16, 0x580, RZ ;  /* 0x0000058010089810 */ /* 0x000fea0007f1e0ff */
[----:B-1----:R-:W-:Y:S01]  /*49d0*/  @!P1 IMAD.X R6, RZ, RZ, R17, P0 ;  /* 0x000000ffff069224 */ /* 0x002fe200000e0611 */
[----:B---3--:R-:W-:Y:S07]  /*49e0*/  @!P2 BRA `(.L_x_81) ;  /* 0x000000540084a947 */ /* 0x008fee0003800000 */
.L_x_162:
[----:B------:R-:W-:Y:S01]  /*49f0*/  @!P1 R2UR UR5, R8 ;  /* 0x00000000080592ca */ /* 0x000fe200000e0000 */
[----:B------:R-:W-:Y:S01]  /*4a00*/  VOTEU.ALL UP0, P1 ;  /* 0x0000000000ff7886 */ /* 0x000fe20000800000 */
[----:B------:R-:W-:Y:S01]  /*4a10*/  @!P1 R2UR UR4, R6 ;  /* 0x00000000060492ca */ /* 0x000fe200000e0000 */
[----:B-1----:R-:W-:Y:S01]  /*4a20*/  @!P1 IMAD.MOV.U32 R0, RZ, RZ, 0x1000 ;  /* 0x00001000ff009424 */ /* 0x002fe200078e00ff */
[----:B------:R-:W-:Y:S01]  /*4a30*/  UMOV UR8, 0x0 ;  /* 0x0000000000087882 */ /* 0x000fe20000000000 */
[----:B------:R-:W-:Y:S01]  /*4a40*/  UMOV UR9, 0x10000000 ;  /* 0x1000000000097882 */ /* 0x000fe20000000000 */
[----:B------:R-:W-:Y:S01]  /*4a50*/  @!UP0 UIADD3 UR32, UPT, UPT, UR21, 0x200, URZ ;  /* 0x0000020015208890 */ /* 0x000fe2000fffe0ff */
[----:B------:R-:W-:Y:S01]  /*4a60*/  @!P1 IADD3 R8, P0, PT, R16, 0x580, RZ ;  /* 0x0000058010089810 */ /* 0x000fe20007f1e0ff */
[----:B------:R-:W-:Y:S01]  /*4a70*/  VOTEU.ALL UP0, P1 ;  /* 0x0000000000ff7886 */ /* 0x000fe20000800000 */
[----:B------:R-:W-:Y:S03]  /*4a80*/  UPRMT UR6, UR45, 0x654, UR33 ;  /* 0x000006542d067896 */ /* 0x000fe60008000021 */
[----:B------:R-:W-:Y:S02]  /*4a90*/  @!P1 IMAD.X R6, RZ, RZ, R17, P0 ;  /* 0x000000ffff069224 */ /* 0x000fe400000e0611 */
[----:B------:R-:W-:Y:S02]  /*4aa0*/  IMAD.U32 R10, RZ, RZ, UR5 ;  /* 0x00000005ff0a7e24 */ /* 0x000fe4000f8e00ff */
[----:B------:R-:W-:Y:S03]  /*4ab0*/  IMAD.U32 R11, RZ, RZ, UR4 ;  /* 0x00000004ff0b7e24 */ /* 0x000fe6000f8e00ff */
[----:B------:R-:W-:Y:S02]  /*4ac0*/  @!P1 R2UR UR4, R10 ;  /* 0x000000000a0492ca */ /* 0x000fe400000e0000 */
[----:B------:R-:W-:Y:S11]  /*4ad0*/  @!P1 R2UR UR5, R11 ;  /* 0x000000000b0592ca */ /* 0x000ff600000e0000 */
[----:B------:R-:W-:Y:S02]  /*4ae0*/  @!UPT UIADD3 URZ, UPT, UPT, URZ, URZ, URZ ;  /* 0x000000fffffff290 */ /* 0x000fe4000fffe0ff */
[----:B------:R1:W-:Y:S01]  /*4af0*/  @!UP0 UTMALDG.3D [UR32], [UR4], desc[UR8] ;  /* 0x00000820040085b4 */ /* 0x0003e20008011000 */
[----:B------:R1:W-:Y:S01]  /*4b00*/  @!P1 SYNCS.ARRIVE.TRANS64.RED.A0TR RZ, [UR21+0x40], R0 ;  /* 0x00004000ffff99a7 */ /* 0x0003e20008300415 */
[----:B------:R-:W-:Y:S01]  /*4b10*/  SYNCS.ARRIVE.TRANS64.RED.A1T0 RZ, [UR6], RZ ;  /* 0x000000ffffff79a7 */ /* 0x000fe20008100406 */
[----:B------:R-:W3:Y:S02]  /*4b20*/  SYNCS.PHASECHK.TRANS64.TRYWAIT P2, [UR21+0x68], R9 ;  /* 0x00006809ff0075a7 */ /* 0x000ee40008041115 */
[----:B-1-3--:R-:W-:Y:S05]  /*4b30*/  @!P2 BRA `(.L_x_82) ;  /* 0x000000540048a947 */ /* 0x00afea0003800000 */
.L_x_164:
        /* <DEDUP_REMOVED lines=8> */
[----:B------:R-:W-:Y:S01]  /*4bc0*/  @!UP0 UIADD3 UR24, UPT, UPT, UR21, 0x1200, URZ ;  /* 0x0000120015188890 */ /* 0x000fe2000fffe0ff */
[----:B------:R-:W-:Y:S01]  /*4bd0*/  VOTEU.ALL UP0, P1 ;  /* 0x0000000000ff7886 */ /* 0x000fe20000800000 */
[----:B------:R-:W-:Y:S01]  /*4be0*/  UMOV UR27, UR35 ;  /* 0x00000023001b7c82 */ /* 0x000fe20008000000 */
[----:B------:R-:W-:Y:S02]  /*4bf0*/  UMOV UR28, UR36 ;  /* 0x00000024001c7c82 */ /* 0x000fe40008000000 */
[----:B------:R-:W-:Y:S01]  /*4c00*/  IMAD.U32 R10, RZ, RZ, UR5 ;  /* 0x00000005ff0a7e24 */ /* 0x000fe2000f8e00ff */
[----:B------:R-:W-:Y:S01]  /*4c10*/  UPRMT UR6, UR45, 0x654, UR25 ;  /* 0x000006542d067896 */ /* 0x000fe20008000019 */
[----:B------:R-:W-:Y:S02]  /*4c20*/  IMAD.U32 R11, RZ, RZ, UR4 ;  /* 0x00000004ff0b7e24 */ /* 0x000fe4000f8e00ff */
[----:B------:R-:W-:Y:S01]  /*4c30*/  @!P1 IMAD.X R6, RZ, RZ, R17, P0 ;  /* 0x000000ffff069224 */ /* 0x000fe200000e0611 */
        /* <DEDUP_REMOVED lines=8> */
.L_x_166:
[----:B------:R-:W-:Y:S01]  /*4cc0*/  @!P1 R2UR UR5, R8 ;  /* 0x00000000080592ca */ /* 0x000fe200000e0000 */
[----:B------:R-:W-:Y:S01]  /*4cd0*/  VOTEU.ALL UP0, P1 ;  /* 0x0000000000ff7886 */ /* 0x000fe20000800000 */
[----:B------:R-:W-:Y:S01]  /*4ce0*/  @!P1 R2UR UR4, R6 ;  /* 0x00000000060492ca */ /* 0x000fe200000e0000 */
[----:B-1----:R-:W-:Y:S01]  /*4cf0*/  @!P1 IMAD.MOV.U32 R0, RZ, RZ, 0x1000 ;  /* 0x00001000ff009424 */ /* 0x002fe200078e00ff */
[----:B------:R-:W-:Y:S01]  /*4d00*/  UMOV UR8, 0x0 ;  /* 0x0000000000087882 */ /* 0x000fe20000000000 */
[----:B------:R-:W-:Y:S01]  /*4d10*/  UMOV UR9, 0x10000000 ;  /* 0x1000000000097882 */ /* 0x000fe20000000000 */
[----:B------:R-:W-:Y:S01]  /*4d20*/  @!UP0 UIADD3 UR18, UPT, UPT, UR34, 0x80, URZ ;  /* 0x0000008022128890 */ /* 0x000fe2000fffe0ff */
[----:B------:R-:W-:Y:S01]  /*4d30*/  VIADD R14, R14, 0x1 ;  /* 0x000000010e0e7836 */ /* 0x000fe20000000000 */
[----:B------:R-:W-:Y:S01]  /*4d40*/  @!UP0 UIADD3 UR16, UPT, UPT, UR21, 0x2200, URZ ;  /* 0x0000220015108890 */ /* 0x000fe2000fffe0ff */
[----:B------:R-:W-:Y:S01]  /*4d50*/  VOTEU.ALL UP0, P1 ;  /* 0x0000000000ff7886 */ /* 0x000fe20000800000 */
[----:B------:R-:W-:Y:S01]  /*4d60*/  UMOV UR19, UR35 ;  /* 0x0000002300137c82 */ /* 0x000fe20008000000 */
[----:B------:R-:W-:Y:S02]  /*4d70*/  UMOV UR20, UR36 ;  /* 0x0000002400147c82 */ /* 0x000fe40008000000 */
[----:B------:R-:W-:Y:S01]  /*4d80*/  IMAD.U32 R10, RZ, RZ, UR5 ;  /* 0x00000005ff0a7e24 */ /* 0x000fe2000f8e00ff */
[----:B------:R-:W-:Y:S01]  /*4d90*/  UPRMT UR6, UR45, 0x654, UR17 ;  /* 0x000006542d067896 */ /* 0x000fe20008000011 */
        /* <DEDUP_REMOVED lines=9> */
.L_x_168:
[----:B------:R-:W-:Y:S01]  /*4e30*/  @!P1 IADD3 R6, P0, PT, R16, 0x580, RZ ;  /* 0x0000058010069810 */ /* 0x000fe20007f1e0ff */
[----:B------:R-:W-:Y:S01]  /*4e40*/  VOTEU.ALL UP0, P1 ;  /* 0x0000000000ff7886 */ /* 0x000fe20000800000 */
[----:B------:R-:W-:Y:S01]  /*4e50*/  UMOV UR6, 0x0 ;  /* 0x0000000000067882 */ /* 0x000fe20000000000 */
[----:B------:R-:W-:Y:S01]  /*4e60*/  UMOV UR7, 0x10000000 ;  /* 0x1000000000077882 */ /* 0x000fe20000000000 */
[----:B------:R-:W-:Y:S01]  /*4e70*/  @!P1 R2UR UR5, R6 ;  /* 0x00000000060592ca */ /* 0x000fe200000e0000 */
[----:B-1----:R-:W-:Y:S01]  /*4e80*/  @!P1 IMAD.X R0, RZ, RZ, R17, P0 ;  /* 0x000000ffff009224 */ /* 0x002fe200000e0611 */
[----:B------:R-:W-:Y:S01]  /*4e90*/  @!UP0 UIADD3 UR10, UPT, UPT, UR34, 0xc0, URZ ;  /* 0x000000c0220a8890 */ /* 0x000fe2000fffe0ff */
[----:B------:R-:W-:Y:S01]  /*4ea0*/  R2UR UR18, R76 ;  /* 0x000000004c1272ca */ /* 0x000fe200000e0000 */
[----:B------:R-:W-:Y:S01]  /*4eb0*/  @!UP0 UIADD3 UR8, UPT, UPT, UR21, 0x3200, URZ ;  /* 0x0000320015088890 */ /* 0x000fe2000fffe0ff */
[----:B------:R-:W-:Y:S01]  /*4ec0*/  R2UR UR16, R77 ;  /* 0x000000004d1072ca */ /* 0x000fe200000e0000 */
[----:B------:R-:W-:Y:S01]  /*4ed0*/  @!UP0 UIADD3 UR9, UPT, UPT, UR21, 0x58, URZ ;  /* 0x0000005815098890 */ /* 0x000fe2000fffe0ff */
[----:B------:R-:W-:Y:S01]  /*4ee0*/  @!P1 R2UR UR4, R0 ;  /* 0x00000000000492ca */ /* 0x000fe200000e0000 */
[----:B------:R-:W-:Y:S01]  /*4ef0*/  VOTEU.ALL UP0, P1 ;  /* 0x0000000000ff7886 */ /* 0x000fe20000800000 */
[----:B------:R-:W-:Y:S01]  /*4f00*/  UMOV UR11, UR35 ;  /* 0x00000023000b7c82 */ /* 0x000fe20008000000 */
[----:B------:R-:W-:Y:S01]  /*4f10*/  UMOV UR12, UR36 ;  /* 0x00000024000c7c82 */ /* 0x000fe20008000000 */
[C---:B------:R-:W-:Y:S01]  /*4f20*/  ISETP.NE.AND P0, PT, R14.reuse, 0x2, PT ;  /* 0x000000020e00780c */ /* 0x040fe20003f05270 */
[----:B------:R-:W-:Y:S01]  /*4f30*/  UPLOP3.LUT UP3, UPT, UPT, UPT, UPT, 0x80, 0x8 ;  /* 0x000000000008789c */ /* 0x000fe20003f6f070 */
[----:B------:R-:W-:Y:S01]  /*4f40*/  IMAD.U32 R8, RZ, RZ, UR5 ;  /* 0x00000005ff087e24 */ /* 0x000fe2000f8e00ff */
[----:B------:R-:W-:Y:S01]  /*4f50*/  LOP3.LUT R15, R15, 0x1, RZ, 0x3c, !PT ;  /* 0x000000010f0f7812 */ /* 0x000fe200078e3cff */
[----:B------:R-:W-:Y:S01]  /*4f60*/  UMOV UR36, UR29 ;  /* 0x0000001d00247c82 */ /* 0x000fe20008000000 */
[----:B------:R-:W-:Y:S01]  /*4f70*/  SEL R0, RZ, 0x1, P0 ;  /* 0x00000001ff007807 */ /* 0x000fe20000000000 */
[----:B------:R-:W-:Y:S01]  /*4f80*/  UIADD3 UR20, UPT, UPT, UR13, UR18, URZ ;  /* 0x000000120d147290 */ /* 0x000fe2000fffe0ff */
[----:B------:R-:W-:Y:S01]  /*4f90*/  SEL R14, R14, RZ, P0 ;  /* 0x000000ff0e0e7207 */ /* 0x000fe20000000000 */
[----:B------:R-:W-:Y:S01]  /*4fa0*/  UIADD3 UR16, UPT, UPT, UR14, UR16, URZ ;  /* 0x000000100e107290 */ /* 0x000fe2000fffe0ff */
[----:B------:R-:W-:Y:S01]  /*4fb0*/  IMAD.U32 R9, RZ, RZ, UR4 ;  /* 0x00000004ff097e24 */ /* 0x000fe2000f8e00ff */
[----:B------:R-:W-:Y:S02]  /*4fc0*/  @!P1 R2UR UR4, R8 ;  /* 0x00000000080492ca */ /* 0x000fe400000e0000 */
[----:B------:R-:W-:Y:S02]  /*4fd0*/  LOP3.LUT R13, R13, R0, RZ, 0x3c, !PT ;  /* 0x000000000d0d7212 */ /* 0x000fe400078e3cff */
[----:B------:R-:W-:Y:S11]  /*4fe0*/  @!P1 R2UR UR5, R9 ;  /* 0x00000000090592ca */ /* 0x000ff600000e0000 */
[----:B------:R-:W-:Y:S02]  /*4ff0*/  @!UPT UIADD3 URZ, UPT, UPT, URZ, URZ, URZ ;  /* 0x000000fffffff290 */ /* 0x000fe4000fffe0ff */
[----:B------:R3:W-:Y:S01]  /*5000*/  @!UP0 UTMALDG.3D [UR8], [UR4], desc[UR6] ;  /* 0x00000608040085b4 */ /* 0x0007e20008011000 */
[----:B------:R3:W-:Y:S01]  /*5010*/  @!P1 SYNCS.ARRIVE.TRANS64.RED.A0TR RZ, [UR21+0x58], R7 ;  /* 0x00005807ffff99a7 */ /* 0x0007e20008300415 */
[----:B------:R-:W-:Y:S01]  /*5020*/  SYNCS.ARRIVE.TRANS64.RED.A1T0 RZ, [UR37], RZ ;  /* 0x000000ffffff79a7 */ /* 0x000fe20008100425 */
[----:B------:R-:W-:Y:S05]  /*5030*/  BRA.U UP1, `(.L_x_85) ;  /* 0xfffffff101647547 */ /* 0x000fea000b83ffff */
[----:B------:R-:W-:-:S04]  /*5040*/  SHF.L.U32 R2, R15, 0x1f, RZ ;  /* 0x0000001f0f027819 */ /* 0x000fc800000006ff */
[----:B------:R-:W1:Y:S02]  /*5050*/  SYNCS.PHASECHK.TRANS64.TRYWAIT P0, [UR21+0x60], R2 ;  /* 0x00006002ff0075a7 */ /* 0x000e640008001115 */
[----:B-1----:R-:W-:Y:S05]  /*5060*/  @!P0 BRA `(.L_x_86) ;  /* 0x0000005000448947 */ /* 0x002fea0003800000 */
.L_x_170:
[----:B------:R-:W4:Y:S02]  /*5070*/  SYNCS.PHASECHK.TRANS64.TRYWAIT P0, [UR21+0x68], R2 ;  /* 0x00006802ff0075a7 */ /* 0x000f240008001115 */
[----:B----4-:R-:W-:Y:S05]  /*5080*/  @!P0 BRA `(.L_x_87) ;  /* 0x0000005000548947 */ /* 0x010fea0003800000 */
.L_x_172:
[----:B------:R-:W4:Y:S02]  /*5090*/  SYNCS.PHASECHK.TRANS64.TRYWAIT P0, [UR21+0x70], R2 ;  /* 0x00007002ff0075a7 */ /* 0x000f240008001115 */
[----:B----4-:R-:W-:Y:S05]  /*50a0*/  @!P0 BRA `(.L_x_88) ;  /* 0x0000005000648947 */ /* 0x010fea0003800000 */
.L_x_174:
[----:B-1----:R-:W-:-:S07]  /*50b0*/  MOV R0, UR21 ;  /* 0x0000001500007c02 */ /* 0x002fce0008000f00 */
.L_x_89:
[----:B-1----:R-:W-:-:S04]  /*50c0*/  SHF.L.U32 R2, R15, 0x1f, RZ ;  /* 0x0000001f0f027819 */ /* 0x002fc800000006ff */
[----:B------:R1:W4:Y:S03]  /*50d0*/  SYNCS.PHASECHK.TRANS64.TRYWAIT P0, [R0+URZ+0x78], R2 ;  /* 0x00007802000075a7 */ /* 0x00032600080011ff */
[----:B----4-:R-:W-:Y:S05]  /*50e0*/  @!P0 NANOSLEEP.SYNCS 0x989680 ;  /* 0x009896800000895d */ /* 0x010fea0003900000 */
[----:B------:R-:W4:Y:S02]  /*50f0*/  @!P0 SYNCS.PHASECHK.TRANS64 P0, [R0+URZ+0x78], R2 ;  /* 0x00007802000085a7 */ /* 0x000f2400080010ff */
[----:B--234-:R-:W-:Y:S05]  /*5100*/  @P0 EXIT ;  /* 0x000000000000094d */ /* 0x01cfea0003800000 */
[----:B------:R-:W-:Y:S05]  /*5110*/  BRA `(.L_x_89) ;  /* 0xfffffffc00e87947 */ /* 0x000fea000383ffff */
.L_x_74:
[----:B------:R-:W-:-:S06]  /*5120*/  UISETP.GE.AND UP0, UPT, UR17, 0x4, UPT ;  /* 0x000000041100788c */ /* 0x000fcc000bf06270 */
[----:B------:R-:W-:-:S13]  /*5130*/  PLOP3.LUT P0, PT, PT, PT, UP0, 0x80, 0x8 ;  /* 0x000000000008781c */ /* 0x000fda0003f0f008 */
[----:B-1----:R-:W-:Y:S05]  /*5140*/  @!P0 EXIT ;  /* 0x000000000000894d */ /* 0x002fea0003800000 */
[----:B------:R-:W-:Y:S01]  /*5150*/  BAR.SYNC.DEFER_BLOCKING 0x6, 0xa0 ;  /* 0x0182800000007b1d */ /* 0x000fe20000010000 */
[C---:B------:R-:W-:Y:S01]  /*5160*/  IMAD.SHL.U32 R7, R85.reuse, 0x40, RZ ;  /* 0x0000004055077824 */ /* 0x040fe200078e00ff */
[C---:B------:R-:W-:Y:S01]  /*5170*/  LOP3.LUT R87, R85.reuse, 0x60, RZ, 0xc0, !PT ;  /* 0x0000006055577812 */ /* 0x040fe200078ec0ff */
[C---:B------:R-:W-:Y:S02]  /*5180*/  IMAD.SHL.U32 R4, R85.reuse, 0x20, RZ ;  /* 0x0000002055047824 */ /* 0x040fe400078e00ff */
[----:B------:R-:W-:Y:S02]  /*5190*/  HFMA2 R36, -RZ, RZ, 0, 0 ;  /* 0x00000000ff247431 */ /* 0x000fe400000001ff */
[----:B------:R-:W-:Y:S01]  /*51a0*/  IMAD.SHL.U32 R5, R85, 0x8, RZ ;  /* 0x0000000855057824 */ /* 0x000fe200078e00ff */
[----:B------:R-:W-:Y:S01]  /*51b0*/  UMOV UR44, 0x400 ;  /* 0x00000400002c7882 */ /* 0x000fe20000000000 */
[----:B------:R-:W1:Y:S01]  /*51c0*/  LDC.64 R72, c[0x0][0x8b0] ;  /* 0x00022c00ff487b82 */ /* 0x000e620000000a00 */
[----:B------:R-:W-:Y:S01]  /*51d0*/  ULEA UR44, UR45, UR44, 0x18 ;  /* 0x0000002c2d2c7291 */ /* 0x000fe2000f8ec0ff */
[----:B------:R-:W-:Y:S01]  /*51e0*/  LOP3.LUT R6, R7, 0x180, RZ, 0xc0, !PT ;  /* 0x0000018007067812 */ /* 0x000fe200078ec0ff */
[C---:B------:R-:W-:Y:S01]  /*51f0*/  IMAD.U32 R37, R85.reuse, 0x10000, RZ ;  /* 0x0001000055257824 */ /* 0x040fe200078e00ff */
[----:B------:R-:W-:Y:S01]  /*5200*/  LOP3.LUT R4, R4, 0xc00, RZ, 0xc0, !PT ;  /* 0x00000c0004047812 */ /* 0x000fe200078ec0ff */
[----:B------:R-:W-:Y:S01]  /*5210*/  UIADD3 UR4, UPT, UPT, UR44, 0x4200, URZ ;  /* 0x000042002c047890 */ /* 0x000fe2000fffe0ff */
[----:B------:R-:W-:Y:S01]  /*5220*/  LOP3.LUT R5, R6, 0x30, R5, 0xf8, !PT ;  /* 0x0000003006057812 */ /* 0x000fe200078ef805 */
[----:B------:R-:W-:Y:S01]  /*5230*/  IMAD.SHL.U32 R6, R85, 0x2, RZ ;  /* 0x0000000255067824 */ /* 0x000fe200078e00ff */
[----:B------:R-:W2:Y:S01]  /*5240*/  LDC.64 R70, c[0x0][0x8a8] ;  /* 0x00022a00ff467b82 */ /* 0x000ea20000000a00 */
[----:B------:R-:W-:Y:S01]  /*5250*/  LOP3.LUT R4, R4, 0x40, R7, 0xf8, !PT ;  /* 0x0000004004047812 */ /* 0x000fe200078ef807 */
[----:B------:R-:W-:Y:S01]  /*5260*/  UIADD3 UR5, UPT, UPT, UR44, 0x200, URZ ;  /* 0x000002002c057890 */ /* 0x000fe2000fffe0ff */
[----:B------:R-:W-:Y:S01]  /*5270*/  LOP3.LUT R37, R37, 0x600000, RZ, 0xc0, !PT ;  /* 0x0060000025257812 */ /* 0x000fe200078ec0ff */
[----:B------:R-:W-:Y:S01]  /*5280*/  IMAD.MOV.U32 R84, RZ, RZ, RZ ;  /* 0x000000ffff547224 */ /* 0x000fe200078e00ff */
[----:B------:R-:W-:Y:S01]  /*5290*/  LOP3.LUT R85, R85, 0x2, RZ, 0xc0, !PT ;  /* 0x0000000255557812 */ /* 0x000fe200078ec0ff */
[----:B------:R-:W-:Y:S01]  /*52a0*/  IMAD.MOV.U32 R79, RZ, RZ, RZ ;  /* 0x000000ffff4f7224 */ /* 0x000fe200078e00ff */
[----:B------:R-:W-:-:S02]  /*52b0*/  LOP3.LUT R5, R5, 0x20, R6, 0x78, !PT ;  /* 0x0000002005057812 */ /* 0x000fc400078e7806 */
[----:B------:R-:W-:Y:S01]  /*52c0*/  CS2R R82, SRZ ;  /* 0x0000000000527805 */ /* 0x000fe2000001ff00 */
[----:B------:R-:W3:Y:S01]  /*52d0*/  LDS R0, [UR44+0x140] ;  /* 0x0001402cff007984 */ /* 0x000ee20008000800 */
[----:B------:R-:W-:Y:S01]  /*52e0*/  LOP3.LUT R4, R4, 0x200, R7, 0xf8, !PT ;  /* 0x0000020004047812 */ /* 0x000fe200078ef807 */
[----:B------:R-:W-:Y:S01]  /*52f0*/  IMAD.U32 R88, RZ, RZ, UR5 ;  /* 0x00000005ff587e24 */ /* 0x000fe2000f8e00ff */
[----:B------:R-:W-:Y:S01]  /*5300*/  MOV R81, RZ ;  /* 0x000000ff00517202 */ /* 0x000fe20000000f00 */
[----:B------:R-:W-:Y:S01]  /*5310*/  IMAD.MOV R80, RZ, RZ, -R85 ;  /* 0x000000ffff507224 */ /* 0x000fe200078e0a55 */
[----:B------:R-:W-:Y:S01]  /*5320*/  LOP3.LUT R69, R4, R5, RZ, 0xfc, !PT ;  /* 0x0000000504457212 */ /* 0x000fe200078efcff */
[----:B------:R-:W-:Y:S01]  /*5330*/  IMAD.U32 R86, RZ, RZ, UR4 ;  /* 0x00000004ff567e24 */ /* 0x000fe2000f8e00ff */
[----:B------:R-:W4:Y:S01]  /*5340*/  LDCU UR58, c[0x0][0x370] ;  /* 0x00006e00ff3a77ac */ /* 0x000f220008000800 */
[----:B------:R-:W1:Y:S01]  /*5350*/  LDCU.64 UR62, c[0x0][0x348] ;  /* 0x00006900ff3e77ac */ /* 0x000e620008000a00 */
[----:B------:R-:W1:Y:S01]  /*5360*/  LDCU UR43, c[0x0][0xb0c] ;  /* 0x00016180ff2b77ac */ /* 0x000e620008000800 */
[----:B------:R-:W1:Y:S01]  /*5370*/  LDCU UR39, c[0x0][0xb30] ;  /* 0x00016600ff2777ac */ /* 0x000e620008000800 */
[----:B------:R-:W1:Y:S01]  /*5380*/  LDCU.64 UR56, c[0x0][0x888] ;  /* 0x00011100ff3877ac */ /* 0x000e620008000a00 */
[----:B------:R-:W1:Y:S01]  /*5390*/  LDCU.64 UR40, c[0x0][0xb28] ;  /* 0x00016500ff2877ac */ /* 0x000e620008000a00 */
[----:B------:R-:W1:Y:S01]  /*53a0*/  LDCU.64 UR60, c[0x0][0x890] ;  /* 0x00011200ff3c77ac */ /* 0x000e620008000a00 */
[----:B------:R-:W1:Y:S01]  /*53b0*/  LDCU.128 UR52, c[0x0][0xb10] ;  /* 0x00016200ff3477ac */ /* 0x000e620008000c00 */
[----:B------:R-:W1:Y:S02]  /*53c0*/  LDCU UR47, c[0x0][0x374] ;  /* 0x00006e80ff2f77ac */ /* 0x000e640008000800 */
[----:B-1234-:R-:W-:-:S07]  /*53d0*/  IMAD.IADD R37, R0, 0x1, R37 ;  /* 0x0000000100257824 */ /* 0x01efce00078e0225 */
.L_x_131:
[----:B------:R-:W-:Y:S02]  /*53e0*/  LEA R3, R79, UR44, 0x3 ;  /* 0x0000002c4f037c11 */ /* 0x000fe4000f8e18ff */
[----:B------:R-:W-:Y:S02]  /*53f0*/  SHF.L.U32 R0, R83, 0x1f, RZ ;  /* 0x0000001f53007819 */ /* 0x000fe400000006ff */
[----:B-1----:R-:W-:Y:S02]  /*5400*/  LEA R4, R79, UR44, 0x4 ;  /* 0x0000002c4f047c11 */ /* 0x002fe4000f8e20ff */
[----:B------:R-:W1:Y:S02]  /*5410*/  SYNCS.PHASECHK.TRANS64.TRYWAIT P0, [R3+URZ+0x90], R0 ;  /* 0x00009000030075a7 */ /* 0x000e6400080011ff */
[----:B-1----:R-:W-:Y:S05]  /*5420*/  @!P0 BRA `(.L_x_90) ;  /* 0x0000004c009c8947 */ /* 0x002fea0003800000 */
.L_x_175:
        /* <DEDUP_REMOVED lines=8> */
[----:B--2---:R-:W-:Y:S11]  /*54b0*/  LOP3.LUT P0, RZ, R6, 0x1, RZ, 0xc0, !PT ;  /* 0x0000000106ff7812 */ /* 0x004ff6000780c0ff */
[----:B------:R-:W-:Y:S02]  /*54c0*/  @!UPT UIADD3 URZ, UPT, UPT, URZ, URZ, URZ ;  /* 0x000000fffffff290 */ /* 0x000fe4000fffe0ff */
[----:B---3--:R-:W-:Y:S01]  /*54d0*/  VOTEU.ANY UP1, P0 ;  /* 0x0000000000ff7886 */ /* 0x008fe20000020100 */
[----:B------:R-:W-:Y:S01]  /*54e0*/  PLOP3.LUT P0, PT, PT, PT, UP1, 0x80, 0x8 ;  /* 0x000000000008781c */ /* 0x000fe20003f0f018 */
[----:B------:R-:W-:Y:S11]  /*54f0*/  UP2UR UR46, UPR, URZ, 0x2 ;  /* 0x00000002ff2e7883 */ /* 0x000ff60008000000 */
[----:B------:R-:W-:Y:S01]  /*5500*/  @!UPT UIADD3 URZ, UPT, UPT, URZ, URZ, URZ ;  /* 0x000000fffffff290 */ /* 0x000fe2000fffe0ff */
[----:B-1----:R-:W-:Y:S02]  /*5510*/  @P0 SHF.R.U32.HI R0, RZ, 0x10, R5 ;  /* 0x00000010ff000819 */ /* 0x002fe40000011605 */
        /* <DEDUP_REMOVED lines=12> */
[----:B------:R-:W2:Y:S01]  /*55e0*/  LDCU UR12, c[0x0][0xb20] ;  /* 0x00016400ff0c77ac */ /* 0x000ea20008000800 */
[----:B------:R-:W-:Y:S02]  /*55f0*/  UIMAD.WIDE.U32 UR4, UR47, UR55, URZ ;  /* 0x000000372f0472a5 */ /* 0x000fe4000f8e00ff */
[----:B------:R-:W-:Y:S02]  /*5600*/  UIMAD.WIDE.U32 UR6, UR58, UR52, URZ ;  /* 0x000000343a0672a5 */ /* 0x000fe4000f8e00ff */
[----:B------:R-:W-:Y:S02]  /*5610*/  UISETP.NE.AND UP0, UPT, UR54, 0x1, UPT ;  /* 0x000000013600788c */ /* 0x000fe4000bf05270 */
[----:B------:R-:W-:Y:S02]  /*5620*/  UIMAD.WIDE.U32 UR8, UR37, UR55, URZ ;  /* 0x00000037250872a5 */ /* 0x000fe4000f8e00ff */
[----:B------:R-:W-:Y:S02]  /*5630*/  UIMAD.WIDE.U32 UR10, UR38, UR52, URZ ;  /* 0x00000034260a72a5 */ /* 0x000fe4000f8e00ff */
[----:B------:R-:W-:Y:S02]  /*5640*/  UISETP.NE.AND UP1, UPT, UR43, 0x1, UPT ;  /* 0x000000012b00788c */ /* 0x000fe4000bf25270 */
[----:B------:R-:W-:Y:S01]  /*5650*/  UISETP.NE.AND UP2, UPT, UR42, 0x1, UPT ;  /* 0x000000012a00788c */ /* 0x000fe2000bf45270 */
[----:B------:R-:W-:Y:S02]  /*5660*/  UMOV UR4, UR5 ;  /* 0x0000000500047c82 */ /* 0x000fe40008000000 */
[----:B--2---:R-:W-:Y:S03]  /*5670*/  USHF.R.U32.HI UR5, URZ, UR12, UR4 ;  /* 0x0000000cff057299 */ /* 0x004fe60008011604 */
[----:B------:R-:W-:Y:S02]  /*5680*/  UMOV UR4, UR7 ;  /* 0x0000000700047c82 */ /* 0x000fe40008000000 */
[----:B------:R-:W-:Y:S02]  /*5690*/  USHF.R.U32.HI UR7, URZ, UR53, UR4 ;  /* 0x00000035ff077299 */ /* 0x000fe40008011604 */
[----:B------:R-:W-:Y:S02]  /*56a0*/  USEL UR4, UR47, UR5, !UP0 ;  /* 0x000000052f047287 */ /* 0x000fe4000c000000 */
[----:B------:R-:W-:Y:S01]  /*56b0*/  USEL UR7, UR58, UR7, !UP1 ;  /* 0x000000073a077287 */ /* 0x000fe2000c800000 */
[----:B------:R-:W-:Y:S01]  /*56c0*/  UMOV UR5, UR9 ;  /* 0x0000000900057c82 */ /* 0x000fe20008000000 */
[----:B------:R-:W-:Y:S02]  /*56d0*/  UIMAD.WIDE.U32 UR8, UR4, UR40, URZ ;  /* 0x00000028040872a5 */ /* 0x000fe4000f8e00ff */
[----:B------:R-:W-:Y:S03]  /*56e0*/  USHF.R.U32.HI UR6, URZ, UR12, UR5 ;  /* 0x0000000cff067299 */ /* 0x000fe60008011605 */
[----:B------:R-:W-:Y:S01]  /*56f0*/  UMOV UR5, UR11 ;  /* 0x0000000b00057c82 */ /* 0x000fe20008000000 */
[----:B------:R-:W-:Y:S02]  /*5700*/  UIMAD.WIDE.U32 UR10, UR7, UR40, URZ ;  /* 0x00000028070a72a5 */ /* 0x000fe4000f8e00ff */
[----:B------:R-:W-:Y:S02]  /*5710*/  USHF.R.U32.HI UR12, URZ, UR53, UR5 ;  /* 0x00000035ff0c7299 */ /* 0x000fe40008011605 */
[----:B------:R-:W-:Y:S01]  /*5720*/  USEL UR6, UR37, UR6, !UP0 ;  /* 0x0000000625067287 */ /* 0x000fe2000c000000 */
[----:B------:R-:W-:Y:S02]  /*5730*/  UMOV UR5, UR9 ;  /* 0x0000000900057c82 */ /* 0x000fe40008000000 */
[----:B------:R-:W-:Y:S01]  /*5740*/  UMOV UR10, UR11 ;  /* 0x0000000b000a7c82 */ /* 0x000fe20008000000 */
[----:B------:R-:W-:Y:S02]  /*5750*/  @UP2 USHF.R.U32.HI UR4, URZ, UR41, UR5 ;  /* 0x00000029ff042299 */ /* 0x000fe40008011605 */
[----:B------:R-:W-:Y:S02]  /*5760*/  @UP2 USHF.R.U32.HI UR7, URZ, UR41, UR10 ;  /* 0x00000029ff072299 */ /* 0x000fe4000801160a */
[----:B------:R-:W-:Y:S02]  /*5770*/  UIMAD UR4, UR42, UR4, URZ ;  /* 0x000000042a0472a4 */ /* 0x000fe4000f8e02ff */
        /* <DEDUP_REMOVED lines=8> */
[----:B------:R-:W-:Y:S02]  /*5800*/  USEL UR11, UR6, UR4, !UP2 ;  /* 0x00000004060b7287 */ /* 0x000fe4000d000000 */
[----:B------:R-:W-:Y:S02]  /*5810*/  UIADD3 UR8, UPT, UPT, -UR5, URZ, URZ ;  /* 0x000000ff05087290 */ /* 0x000fe4000fffe1ff */
[----:B------:R-:W-:Y:S01]  /*5820*/  UIADD3 UR10, UPT, UPT, -UR11, URZ, URZ ;  /* 0x000000ff0b0a7290 */ /* 0x000fe2000fffe1ff */
[----:B------:R-:W-:Y:S01]  /*5830*/  @!UP0 UMOV UR4, UR9 ;  /* 0x0000000900048c82 */ /* 0x000fe20008000000 */
[----:B------:R-:W-:Y:S02]  /*5840*/  UIADD3 UR9, UPT, UPT, -UR6, URZ, URZ ;  /* 0x000000ff06097290 */ /* 0x000fe4000fffe1ff */
[----:B------:R-:W-:Y:S02]  /*5850*/  @!UP0 USHF.R.U32.HI UR4, URZ, UR41, UR4 ;  /* 0x00000029ff048299 */ /* 0x000fe40008011604 */
[----:B------:R-:W-:Y:S02]  /*5860*/  UIMAD UR10, UR42, UR10, UR6 ;  /* 0x0000000a2a0a72a4 */ /* 0x000fe4000f8e0206 */
[----:B------:R-:W-:Y:S04]  /*5870*/  @!UP0 USEL UR4, UR5, UR4, !UP2 ;  /* 0x0000000405048287 */ /* 0x000fe8000d000000 */
[----:B------:R-:W-:Y:S02]  /*5880*/  @!UP0 UIMAD UR10, UR7, UR10, UR4 ;  /* 0x0000000a070a82a4 */ /* 0x000fe4000f8e0204 */
[----:B------:R-:W-:Y:S02]  /*5890*/  @!UP0 UIADD3 UR11, UPT, UPT, UR11, -UR4, URZ ;  /* 0x800000040b0b8290 */ /* 0x000fe4000fffe0ff */
[----:B------:R-:W-:Y:S02]  /*58a0*/  UIMAD UR7, UR43, UR8, UR38 ;  /* 0x000000082b0772a4 */ /* 0x000fe4000f8e0226 */
[----:B------:R-:W-:Y:S02]  /*58b0*/  @!UP0 UIMAD UR6, UR11, UR42, UR5 ;  /* 0x0000002a0b0682a4 */ /* 0x000fe4000f8e0205 */
[----:B------:R-:W-:Y:S01]  /*58c0*/  UIMAD UR4, UR54, UR9, UR37 ;  /* 0x00000009360472a4 */ /* 0x000fe2000f8e0225 */
[----:B------:R-:W-:Y:S02]  /*58d0*/  @!UP0 UMOV UR5, UR10 ;  /* 0x0000000a00058c82 */ /* 0x000fe40008000000 */
[----:B------:R-:W-:Y:S02]  /*58e0*/  UIMAD UR38, UR5, UR43, UR7 ;  /* 0x0000002b052672a4 */ /* 0x000fe4000f8e0207 */
[----:B------:R-:W-:Y:S11]  /*58f0*/  UIMAD UR37, UR6, UR54, UR4 ;  /* 0x00000036062572a4 */ /* 0x000ff6000f8e0204 */
[----:B------:R-:W-:Y:S01]  /*5900*/  @!UPT UIADD3 URZ, UPT, UPT, URZ, URZ, URZ ;  /* 0x000000fffffff290 */ /* 0x000fe2000fffe0ff */
.L_x_91:
[----:B------:R-:W-:Y:S01]  /*5910*/  UISETP.NE.AND UP0, UPT, UR39, 0x1, UPT ;  /* 0x000000012700788c */ /* 0x000fe2000bf05270 */
[----:B------:R-:W-:Y:S01]  /*5920*/  R2UR UR11, R88 ;  /* 0x00000000580b72ca */ /* 0x000fe200000e0000 */
[----:B------:R-:W-:Y:S01]  /*5930*/  USHF.L.U32 UR50, UR16, 0x6, URZ ;  /* 0x0000000610327899 */ /* 0x000fe200080006ff */
[----:B------:R-:W-:Y:S01]  /*5940*/  IADD3 R79, PT, PT, R79, 0x1, RZ ;  /* 0x000000014f4f7810 */ /* 0x000fe20007ffe0ff */
[----:B------:R-:W-:Y:S07]  /*5950*/  USHF.L.U32 UR49, UR20, 0x8, URZ ;  /* 0x0000000814317899 */ /* 0x000fee00080006ff */
[----:B------:R-:W2:Y:S01]  /*5960*/  @!UP0 LDCU.128 UR12, c[0x0][0xb10] ;  /* 0x00016200ff0c87ac */ /* 0x000ea20008000c00 */
[----:B------:R-:W3:Y:S01]  /*5970*/  @!UP0 LDCU UR5, c[0x0][0xb0c] ;  /* 0x00016180ff0587ac */ /* 0x000ee20008000800 */
[----:B------:R-:W4:Y:S01]  /*5980*/  @!UP0 LDCU UR10, c[0x0][0xb20] ;  /* 0x00016400ff0a87ac */ /* 0x000f220008000800 */
[----:B--2---:R-:W-:Y:S02]  /*5990*/  UIMAD.WIDE.U32 UR8, UR38, UR12, URZ ;  /* 0x0000000c260872a5 */ /* 0x004fe4000f8e00ff */
[----:B------:R-:W-:Y:S02]  /*59a0*/  UIMAD.WIDE.U32 UR6, UR37, UR15, URZ ;  /* 0x0000000f250672a5 */ /* 0x000fe4000f8e00ff */
[----:B------:R-:W-:Y:S03]  /*59b0*/  @!UP0 UISETP.NE.AND UP1, UPT, UR14, 0x1, UPT ;  /* 0x000000010e00888c */ /* 0x000fe6000bf25270 */
[----:B------:R-:W-:Y:S01]  /*59c0*/  @!UP0 UMOV UR4, UR9 ;  /* 0x0000000900048c82 */ /* 0x000fe20008000000 */
[----:B---3--:R-:W-:Y:S02]  /*59d0*/  @!UP0 UISETP.NE.AND UP2, UPT, UR5, 0x1, UPT ;  /* 0x000000010500888c */ /* 0x008fe4000bf45270 */
[----:B------:R-:W-:Y:S01]  /*59e0*/  @!UP0 USHF.R.U32.HI UR4, URZ, UR13, UR4 ;  /* 0x0000000dff048299 */ /* 0x000fe20008011604 */
[----:B------:R-:W-:Y:S02]  /*59f0*/  @!UP0 UMOV UR6, UR7 ;  /* 0x0000000700068c82 */ /* 0x000fe40008000000 */
[----:B----4-:R-:W-:Y:S02]  /*5a00*/  @!UP0 USHF.R.U32.HI UR6, URZ, UR10, UR6 ;  /* 0x0000000aff068299 */ /* 0x010fe40008011606 */
[----:B------:R-:W-:Y:S02]  /*5a10*/  @!UP0 USEL UR7, UR38, UR4, !UP2 ;  /* 0x0000000426078287 */ /* 0x000fe4000d000000 */
[----:B------:R-:W-:Y:S04]  /*5a20*/  @!UP0 USEL UR6, UR37, UR6, !UP1 ;  /* 0x0000000625068287 */ /* 0x000fe8000c800000 */
[----:B------:R-:W-:Y:S02]  /*5a30*/  @!UP0 UIADD3 UR4, UPT, UPT, -UR7, UR6, URZ ;  /* 0x0000000607048290 */ /* 0x000fe4000fffe1ff */
[----:B------:R-:W-:Y:S02]  /*5a40*/  @!UP0 UIADD3 UR6, UPT, UPT, UR7, -UR6, URZ ;  /* 0x8000000607068290 */ /* 0x000fe4000fffe0ff */
[----:B------:R-:W-:Y:S02]  /*5a50*/  @!UP0 UIMAD UR38, UR4, UR5, UR38 ;  /* 0x00000005042682a4 */ /* 0x000fe4000f8e0226 */
[----:B------:R-:W-:Y:S02]  /*5a60*/  @!UP0 UIMAD UR37, UR6, UR14, UR37 ;  /* 0x0000000e062582a4 */ /* 0x000fe4000f8e0225 */
[----:B------:R-:W-:Y:S09]  /*5a70*/  ULOP3.LUT UP0, URZ, UR11, 0x1b0, URZ, 0xc0, !UPT ;  /* 0x000001b00bff7892 */ /* 0x000ff2000f80c0ff */
[----:B------:R-:W-:Y:S05]  /*5a80*/  BRA.U !UP0, `(.L_x_92) ;  /* 0x0000000108407547 */ /* 0x000fea000b800000 */
[----:B------:R-:W2:Y:S01]  /*5a90*/  LDCU.64 UR8, c[0x4][0x88] ;  /* 0x01001100ff0877ac */ /* 0x000ea20008000a00 */
[----:B------:R-:W-:Y:S01]  /*5aa0*/  MOV R3, 0x0 ;  /* 0x0000000000037802 */ /* 0x000fe20000000f00 */
[----:B------:R-:W-:Y:S02]  /*5ab0*/  HFMA2 R12, -RZ, RZ, 0, 5.9604644775390625e-08 ;  /* 0x00000001ff0c7431 */ /* 0x000fe400000001ff */
[----:B------:R-:W-:Y:S02]  /*5ac0*/  IMAD.MOV.U32 R8, RZ, RZ, 0x70 ;  /* 0x00000070ff087424 */ /* 0x000fe400078e00ff */
[----:B------:R-:W-:Y:S01]  /*5ad0*/  IMAD.MOV.U32 R13, RZ, RZ, RZ ;  /* 0x000000ffff0d7224 */ /* 0x000fe200078e00ff */
[----:B------:R-:W3:Y:S01]  /*5ae0*/  LDCU.64 UR6, c[0x4][0x90] ;  /* 0x01001200ff0677ac */ /* 0x000ee20008000a00 */
[----:B------:R-:W4:Y:S01]  /*5af0*/  LDC.64 R2, c[0x4][R3] ;  /* 0x0100000003027b82 */ /* 0x000f220000000a00 */
[----:B------:R-:W1:Y:S01]  /*5b00*/  LDCU.64 UR4, c[0x4][0x8] ;  /* 0x01000100ff0477ac */ /* 0x000e620008000a00 */
[----:B--2---:R-:W-:Y:S01]  /*5b10*/  MOV R5, UR9 ;  /* 0x0000000900057c02 */ /* 0x004fe20008000f00 */
[----:B------:R-:W-:Y:S01]  /*5b20*/  IMAD.U32 R4, RZ, RZ, UR8 ;  /* 0x00000008ff047e24 */ /* 0x000fe2000f8e00ff */
[----:B---3--:R-:W-:Y:S01]  /*5b30*/  MOV R7, UR7 ;  /* 0x0000000700077c02 */ /* 0x008fe20008000f00 */
[----:B------:R-:W-:Y:S01]  /*5b40*/  IMAD.U32 R6, RZ, RZ, UR6 ;  /* 0x00000006ff067e24 */ /* 0x000fe2000f8e00ff */
[----:B-1----:R-:W-:Y:S01]  /*5b50*/  MOV R11, UR5 ;  /* 0x00000005000b7c02 */ /* 0x002fe20008000f00 */
[----:B------:R-:W-:Y:S02]  /*5b60*/  IMAD.U32 R10, RZ, RZ, UR4 ;  /* 0x00000004ff0a7e24 */ /* 0x000fe4000f8e00ff */
[----:B------:R-:W-:Y:S07]  /*5b70*/  LEPC R20, `(.L_x_92) ;  /* 0x000000001014794e */ /* 0x000fee0000000000 */
[----:B----45:R-:W-:Y:S05]  /*5b80*/  CALL.ABS.NOINC R2 ;  /* 0x0000000002007343 */ /* 0x030fea0003c00000 */
.L_x_92:
[----:B------:R-:W-:Y:S01]  /*5b90*/  LOP3.LUT P0, RZ, R86, 0x1b0, RZ, 0xc0, !PT ;  /* 0x000001b056ff7812 */ /* 0x000fe2000780c0ff */
[----:B------:R-:W-:Y:S11]  /*5ba0*/  BSSY.RECONVERGENT B6, `(.L_x_93) ;  /* 0x0000013000067945 */ /* 0x000ff60003800200 */
[----:B------:R-:W-:Y:S01]  /*5bb0*/  @!UPT UIADD3 URZ, UPT, UPT, URZ, URZ, URZ ;  /* 0x000000fffffff290 */ /* 0x000fe2000fffe0ff */
[----:B------:R-:W-:Y:S05]  /*5bc0*/  @!P0 BRA `(.L_x_94) ;  /* 0x0000000000408947 */ /* 0x000fea0003800000 */
        /* <DEDUP_REMOVED lines=16> */
.L_x_94:
[----:B------:R-:W-:Y:S05]  /*5cd0*/  BSYNC.RECONVERGENT B6 ;  /* 0x0000000000067941 */ /* 0x000fea0003800200 */
.L_x_93:
[----:B------:R-:W-:Y:S01]  /*5ce0*/  R2UR UR4, R78 ;  /* 0x000000004e0472ca */ /* 0x000fe200000e0000 */
[----:B------:R-:W-:Y:S01]  /*5cf0*/  UISETP.NE.U32.AND UP0, UPT, UR60, URZ, UPT ;  /* 0x000000ff3c00728c */ /* 0x000fe2000bf05070 */
[----:B------:R-:W-:Y:S02]  /*5d00*/  ISETP.NE.U32.AND P4, PT, R72, RZ, PT ;  /* 0x000000ff4800720c */ /* 0x000fe40003f85070 */
[----:B------:R-:W-:Y:S01]  /*5d10*/  ISETP.NE.U32.AND P2, PT, RZ, UR56, PT ;  /* 0x00000038ff007c0c */ /* 0x000fe2000bf45070 */
[----:B------:R-:W-:Y:S01]  /*5d20*/  UISETP.NE.AND.EX UP1, UPT, UR61, URZ, UPT, UP0 ;  /* 0x000000ff3d00728c */ /* 0x000fe2000bf25300 */
[----:B------:R-:W-:Y:S01]  /*5d30*/  ISETP.NE.AND.EX P4, PT, R73, RZ, PT, P4 ;  /* 0x000000ff4900720c */ /* 0x000fe20003f85340 */
[----:B------:R-:W-:Y:S01]  /*5d40*/  UPLOP3.LUT UP0, UPT, UPT, UPT, UPT, 0x40, 0x4 ;  /* 0x000000000004789c */ /* 0x000fe20003f0e870 */
[----:B------:R-:W-:Y:S05]  /*5d50*/  ISETP.NE.AND.EX P2, PT, RZ, UR57, PT, P2 ;  /* 0x00000039ff007c0c */ /* 0x000fea000bf45320 */
[----:B------:R-:W-:Y:S06]  /*5d60*/  UISETP.NE.AND UP2, UPT, UR4, URZ, UPT ;  /* 0x000000ff0400728c */ /* 0x000fec000bf45270 */
[----:B------:R-:W-:Y:S05]  /*5d70*/  PLOP3.LUT P1, PT, PT, PT, UP2, 0x80, 0x8 ;  /* 0x000000000008781c */ /* 0x000fea0003f2f028 */
[----:B------:R-:W-:Y:S06]  /*5d80*/  @UP2 UPLOP3.LUT UP0, UPT, UPT, UPT, UP1, 0x80, 0x8 ;  /* 0x000000000008289c */ /* 0x000fec0003f0f010 */
[----:B------:R-:W-:Y:S01]  /*5d90*/  PLOP3.LUT P0, PT, PT, PT, UP0, 0x80, 0x8 ;  /* 0x000000000008781c */ /* 0x000fe20003f0f008 */
[----:B------:R-:W-:Y:S01]  /*5da0*/  @!UPT UIADD3 URZ, UPT, UPT, URZ, URZ, URZ ;  /* 0x000000fffffff290 */ /* 0x000fe2000fffe0ff */
[----:B------:R-:W-:Y:S11]  /*5db0*/  BRA.U !UP1, `(.L_x_95) ;  /* 0x00000001093c7547 */ /* 0x000ff6000b800000 */
[----:B------:R-:W-:Y:S01]  /*5dc0*/  UISETP.NE.U32.AND UP0, UPT, UR56, URZ, UPT ;  /* 0x000000ff3800728c */ /* 0x000fe2000bf05070 */
[----:B-1----:R-:W-:Y:S01]  /*5dd0*/  HFMA2 R0, -RZ, RZ, 0, 5.9604644775390625e-08 ;  /* 0x00000001ff007431 */ /* 0x002fe200000001ff */
[----:B------:R-:W1:Y:S01]  /*5de0*/  LDCU.64 UR8, c[0x0][0x358] ;  /* 0x00006b00ff0877ac */ /* 0x000e620008000a00 */
[----:B------:R-:W-:Y:S01]  /*5df0*/  IMAD.MOV.U32 R74, RZ, RZ, 0x1 ;  /* 0x00000001ff4a7424 */ /* 0x000fe200078e00ff */
[----:B------:R-:W-:Y:S06]  /*5e00*/  UISETP.NE.AND.EX UP0, UPT, UR57, URZ, UPT, UP0 ;  /* 0x000000ff3900728c */ /* 0x000fec000bf05300 */
[----:B------:R-:W-:Y:S05]  /*5e10*/  PLOP3.LUT P3, PT, PT, PT, UP0, 0x80, 0x8 ;  /* 0x000000000008781c */ /* 0x000fea0003f6f008 */
[----:B------:R-:W2:Y:S01]  /*5e20*/  @UP0 LDCU.64 UR4, c[0x0][0x888] ;  /* 0x00011100ff0407ac */ /* 0x000ea20008000a00 */
[----:B------:R-:W-:Y:S07]  /*5e30*/  @UP0 UIMAD UR6, UR36, UR60, URZ ;  /* 0x0000003c240602a4 */ /* 0x000fee000f8e02ff */
[----:B------:R-:W-:Y:S01]  /*5e40*/  @!P3 PRMT R74, R0, 0x7610, R74 ;  /* 0x00007610004ab816 */ /* 0x000fe2000000004a */
[----:B--2---:R-:W-:Y:S06]  /*5e50*/  @UP0 UIMAD.WIDE UR4, UR6, 0x4, UR4 ;  /* 0x00000004060408a5 */ /* 0x004fec000f8e0204 */
[----:B-----5:R-:W-:Y:S01]  /*5e60*/  IMAD.U32 R40, RZ, RZ, UR4 ;  /* 0x00000004ff287e24 */ /* 0x020fe2000f8e00ff */
[----:B------:R-:W-:Y:S04]  /*5e70*/  MOV R41, UR5 ;  /* 0x0000000500297c02 */ /* 0x000fe80008000f00 */
[----:B------:R-:W2:Y:S01]  /*5e80*/  @!UP0 LDCU UR4, c[0x0][0x880] ;  /* 0x00011000ff0487ac */ /* 0x000ea20008000800 */
[----:B-1----:R3:W5:Y:S02]  /*5e90*/  @P3 LDG.E R40, desc[UR8][R40.64] ;  /* 0x0000000828283981 */ /* 0x002764000c1e1900 */
[----:B--23--:R-:W-:Y:S02]  /*5ea0*/  @!P3 IMAD.U32 R40, RZ, RZ, UR4 ;  /* 0x00000004ff28be24 */ /* 0x00cfe4000f8e00ff */
.L_x_95:
[----:B------:R-:W-:Y:S05]  /*5eb0*/  @!P4 BRA `(.L_x_96) ;  /* 0x000000000024c947 */ /* 0x000fea0003800000 */
[----:B------:R-:W-:Y:S01]  /*5ec0*/  ISETP.NE.U32.AND P3, PT, R70, RZ, PT ;  /* 0x000000ff4600720c */ /* 0x000fe20003f65070 */
[----:B------:R-:W2:Y:S03]  /*5ed0*/  LDCU.64 UR4, c[0x0][0x358] ;  /* 0x00006b00ff0477ac */ /* 0x000ea60008000a00 */
[----:B------:R-:W-:Y:S11]  /*5ee0*/  ISETP.NE.AND.EX P3, PT, R71, RZ, PT, P3 ;  /* 0x000000ff4700720c */ /* 0x000ff60003f65330 */
[----:B------:R-:W-:Y:S02]  /*5ef0*/  @!UPT UIADD3 URZ, UPT, UPT, URZ, URZ, URZ ;  /* 0x000000fffffff290 */ /* 0x000fe4000fffe0ff */
[----:B------:R-:W3:Y:S01]  /*5f00*/  @P3 LDC.64 R2, c[0x0][0x8a8] ;  /* 0x00022a00ff023b82 */ /* 0x000ee20000000a00 */
[----:B-1----:R-:W-:Y:S04]  /*5f10*/  @P3 IMAD R0, R72, UR36, RZ ;  /* 0x0000002448003c24 */ /* 0x002fe8000f8e02ff */
[----:B---3--:R-:W-:Y:S05]  /*5f20*/  @P3 IMAD.WIDE R2, R0, 0x4, R2 ;  /* 0x0000000400023825 */ /* 0x008fea00078e0202 */
[----:B--2--5:R2:W5:Y:S02]  /*5f30*/  @P3 LDG.E R38, desc[UR4][R2.64] ;  /* 0x0000000402263981 */ /* 0x024564000c1e1900 */
[----:B--2---:R-:W3:Y:S02]  /*5f40*/  @!P3 LDC R38, c[0x0][0x8a0] ;  /* 0x00022800ff26bb82 */ /* 0x004ee40000000800 */
.L_x_96:
[----:B-----5:R-:W-:Y:S01]  /*5f50*/  ISETP.NE.AND P4, PT, R40, RZ, PT ;  /* 0x000000ff2800720c */ /* 0x020fe20003f85270 */
[----:B------:R-:W-:Y:S01]  /*5f60*/  BSSY B1, `(.L_x_97) ;  /* 0x0000042000017945 */ /* 0x000fe20003800000 */
[----:B------:R-:W-:Y:S01]  /*5f70*/  SEL R5, RZ, 0xffffffff, P2 ;  /* 0xffffffffff057807 */ /* 0x000fe20001000000 */
[----:B------:R-:W-:Y:S01]  /*5f80*/  IMAD.MOV.U32 R53, RZ, RZ, 0x1 ;  /* 0x00000001ff357424 */ /* 0x000fe200078e00ff */
[----:B------:R-:W-:Y:S02]  /*5f90*/  LOP3.LUT P3, RZ, R74, 0xff, RZ, 0xc0, !PT ;  /* 0x000000ff4aff7812 */ /* 0x000fe4000786c0ff */
[----:B------:R-:W-:Y:S02]  /*5fa0*/  CS2R R46, SRZ ;  /* 0x00000000002e7805 */ /* 0x000fe4000001ff00 */
[----:B-1----:R-:W-:Y:S02]  /*5fb0*/  @P1 SEL R0, RZ, 0xffffffff, P4 ;  /* 0xffffffffff001807 */ /* 0x002fe40002000000 */
[----:B------:R-:W-:Y:S02]  /*5fc0*/  CS2R R44, SRZ ;  /* 0x00000000002c7805 */ /* 0x000fe4000001ff00 */
[----:B------:R-:W-:Y:S02]  /*5fd0*/  LEA R2, R82, UR44, 0x3 ;  /* 0x0000002c52027c11 */ /* 0x000fe4000f8e18ff */
[----:B------:R-:W-:Y:S02]  /*5fe0*/  CS2R R50, SRZ ;  /* 0x0000000000327805 */ /* 0x000fe4000001ff00 */
[----:B------:R-:W-:Y:S02]  /*5ff0*/  @P0 SEL R0, R5, R0, !P3 ;  /* 0x0000000005000207 */ /* 0x000fe40005800000 */
[----:B------:R-:W-:Y:S02]  /*6000*/  CS2R R48, SRZ ;  /* 0x0000000000307805 */ /* 0x000fe4000001ff00 */
[----:B------:R-:W-:Y:S02]  /*6010*/  LEA R52, R36, UR44, 0x3 ;  /* 0x0000002c24347c11 */ /* 0x000fe4000f8e18ff */
[----:B------:R-:W-:Y:S02]  /*6020*/  @P1 LOP3.LUT R0, R0, 0x1, RZ, 0xc0, !PT ;  /* 0x0000000100001812 */ /* 0x000fe400078ec0ff */
[----:B------:R-:W-:Y:S02]  /*6030*/  SHF.L.U32 R3, R84, 0x1f, RZ ;  /* 0x0000001f54037819 */ /* 0x000fe400000006ff */
[----:B------:R-:W-:Y:S02]  /*6040*/  ISETP.NE.U32.OR P6, PT, R0, 0x1, !P1 ;  /* 0x000000010000780c */ /* 0x000fe40004fc5470 */
[----:B------:R-:W-:Y:S02]  /*6050*/  PLOP3.LUT P2, PT, PT, PT, UP1, 0x80, 0x8 ;  /* 0x000000000008781c */ /* 0x000fe40003f4f018 */
[----:B------:R-:W-:Y:S02]  /*6060*/  LEA.HI R39, R36, R36, RZ, 0x1 ;  /* 0x0000002424277211 */ /* 0x000fe400078f08ff */
[----:B------:R-:W-:Y:S02]  /*6070*/  SEL R4, RZ, 0xffffffff, P4 ;  /* 0xffffffffff047807 */ /* 0x000fe40002000000 */
[----:B------:R-:W-:Y:S05]  /*6080*/  P2R R61, PR, RZ, 0x40 ;  /* 0x00000040ff3d7803 */ /* 0x000fea0000000000 */
[----:B------:R-:W-:Y:S02]  /*6090*/  @P6 SHF.L.U32 R0, R81, 0x1f, RZ ;  /* 0x0000001f51006819 */ /* 0x000fe400000006ff */
[----:B------:R-:W-:Y:S02]  /*60a0*/  @P2 SEL R4, R5, R4, !P3 ;  /* 0x0000000405042207 */ /* 0x000fe40005800000 */
[----:B------:R1:W2:Y:S02]  /*60b0*/  @P6 SYNCS.PHASECHK.TRANS64.TRYWAIT P1, [R2+URZ+0x40], R0 ;  /* 0x00004000020065a7 */ /* 0x0002a400080211ff */
[----:B------:R-:W-:Y:S04]  /*60c0*/  LOP3.LUT R4, R4, 0x1, RZ, 0xc0, !PT ;  /* 0x0000000104047812 */ /* 0x000fe800078ec0ff */
[----:B------:R-:W-:Y:S04]  /*60d0*/  ISETP.NE.U32.AND P5, PT, R4, 0x1, PT ;  /* 0x000000010400780c */ /* 0x000fe80003fa5070 */
[----:B------:R-:W-:Y:S01]  /*60e0*/  P2R R54, PR, RZ, 0x20 ;  /* 0x00000020ff367803 */ /* 0x000fe20000000000 */
[----:B------:R4:W3:Y:S01]  /*60f0*/  SYNCS.PHASECHK.TRANS64.TRYWAIT P0, [R52+URZ+0xb0], R3 ;  /* 0x0000b003340075a7 */ /* 0x0008e200080011ff */
[C---:B-1----:R-:W-:Y:S01]  /*6100*/  IMAD.SHL.U32 R0, R39.reuse, 0x80, RZ ;  /* 0x0000008027007824 */ /* 0x042fe200078e00ff */
[----:B------:R-:W-:Y:S04]  /*6110*/  LOP3.LUT R39, R39, 0xffe, RZ, 0xc0, !PT ;  /* 0x00000ffe27277812 */ /* 0x000fe800078ec0ff */
[----:B------:R-:W-:Y:S01]  /*6120*/  LOP3.LUT R0, R0, 0xffffff00, RZ, 0xc0, !PT ;  /* 0xffffff0000007812 */ /* 0x000fe200078ec0ff */
[----:B------:R-:W-:Y:S04]  /*6130*/  IMAD.IADD R39, R36, 0x1, -R39 ;  /* 0x0000000124277824 */ /* 0x000fe800078e0a27 */
[----:B------:R-:W-:Y:S04]  /*6140*/  IMAD.IADD R0, R37, 0x1, R0 ;  /* 0x0000000125007824 */ /* 0x000fe800078e0200 */
[----:B------:R-:W-:Y:S01]  /*6150*/  IMAD R39, R39, 0x100000, R0 ;  /* 0x0010000027277824 */ /* 0x000fe200078e0200 */
[----:B--2---:R-:W-:Y:S01]  /*6160*/  @P6 SEL R53, RZ, 0x1, !P1 ;  /* 0x00000001ff356807 */ /* 0x004fe20004800000 */
[----:B----4-:R-:W-:Y:S06]  /*6170*/  @!P6 BRA `(.L_x_98) ;  /* 0x000000000080e947 */ /* 0x010fec0003800000 */
[----:B------:R-:W-:Y:S01]  /*6180*/  @P5 IMAD R5, R82, 0x1000, R69 ;  /* 0x0000100052055824 */ /* 0x000fe200078e0245 */
[----:B------:R-:W-:Y:S01]  /*6190*/  ISETP.NE.AND P1, PT, R53, RZ, PT ;  /* 0x000000ff3500720c */ /* 0x000fe20003f25270 */
[----:B------:R-:W-:Y:S01]  /*61a0*/  BSSY B0, `(.L_x_99) ;  /* 0x000000b000007945 */ /* 0x000fe20003800000 */
[----:B------:R-:W-:Y:S01]  /*61b0*/  CS2R R50, SRZ ;  /* 0x0000000000327805 */ /* 0x000fe2000001ff00 */
[----:B------:R-:W-:Y:S01]  /*61c0*/  @P5 VIADD R4, R5, UR44 ;  /* 0x0000002c05045c36 */ /* 0x000fe20008000000 */
[----:B------:R-:W-:Y:S02]  /*61d0*/  CS2R R48, SRZ ;  /* 0x0000000000307805 */ /* 0x000fe4000001ff00 */
[----:B------:R-:W-:Y:S02]  /*61e0*/  CS2R R46, SRZ ;  /* 0x00000000002e7805 */ /* 0x000fe4000001ff00 */
[----:B------:R-:W-:Y:S01]  /*61f0*/  CS2R R44, SRZ ;  /* 0x00000000002c7805 */ /* 0x000fe2000001ff00 */
[----:B------:R-:W-:Y:S04]  /*6200*/  @P5 IMAD R4, R85, -0x10, R4 ;  /* 0xfffffff055045824 */ /* 0x000fe800078e0204 */
[----:B------:R-:W-:Y:S05]  /*6210*/  @P1 BRA `(.L_x_100) ;  /* 0x00000000000c1947 */ /* 0x000fea0003800000 */
[----:B------:R-:W-:Y:S04]  /*6220*/  SHF.L.U32 R0, R81, 0x1f, RZ ;  /* 0x0000001f51007819 */ /* 0x000fe800000006ff */
[----:B------:R-:W1:Y:S02]  /*6230*/  SYNCS.PHASECHK.TRANS64.TRYWAIT P1, [R2+URZ+0x40], R0 ;  /* 0x00004000020075a7 */ /* 0x000e6400080211ff */
[----:B-1----:R-:W-:Y:S05]  /*6240*/  @!P1 BRA `(.L_x_101) ;  /* 0x0000004000289947 */ /* 0x002fea0003800000 */
.L_x_100:
[----:B------:R-:W-:Y:S05]  /*6250*/  BSYNC B0 ;  /* 0x0000000000007941 */ /* 0x000fea0003800000 */
.L_x_99:
[----:B------:R-:W-:Y:S01]  /*6260*/  ISETP.NE.AND P1, PT, R54, RZ, PT ;  /* 0x000000ff3600720c */ /* 0x000fe20003f25270 */
[----:B-1----:R-:W-:Y:S02]  /*6270*/  VIADD R2, R2, 0x60 ;  /* 0x0000006002027836 */ /* 0x002fe40000000000 */
[----:B------:R-:W-:Y:S02]  /*6280*/  IMAD.U32 R0, RZ, RZ, UR45 ;  /* 0x0000002dff007e24 */ /* 0x000fe4000f8e00ff */
[----:B------:R-:W-:Y:S03]  /*6290*/  VIADD R82, R82, 0x1 ;  /* 0x0000000152527836 */ /* 0x000fe60000000000 */
[----:B------:R-:W-:Y:S05]  /*62a0*/  PRMT R0, R0, 0x654, R2 ;  /* 0x0000065400007816 */ /* 0x000fea0000000002 */
[----:B------:R1:W2:Y:S04]  /*62b0*/  @P1 LDS.128 R48, [R5+UR44+0x200] ;  /* 0x0002002c05301984 */ /* 0x0002a80008000c00 */
[----:B------:R1:W4:Y:S01]  /*62c0*/  @P1 LDS.128 R44, [R4+0x210] ;  /* 0x00021000042c1984 */ /* 0x0003220000000c00 */
[C---:B------:R-:W-:Y:S01]  /*62d0*/  ISETP.NE.AND P1, PT, R82.reuse, 0x4, PT ;  /* 0x000000045200780c */ /* 0x040fe20003f25270 */
[----:B------:R-:W-:Y:S01]  /*62e0*/  @!PT LDS RZ, [RZ] ;  /* 0x00000000fffff984 */ /* 0x000fe20000000800 */
[----:B------:R-:W-:Y:S01]  /*62f0*/  @!PT LDS RZ, [RZ] ;  /* 0x00000000fffff984 */ /* 0x000fe20000000800 */
[----:B------:R-:W-:Y:S01]  /*6300*/  @!PT LDS RZ, [RZ] ;  /* 0x00000000fffff984 */ /* 0x000fe20000000800 */
[----:B------:R-:W-:Y:S01]  /*6310*/  @!PT LDS RZ, [RZ] ;  /* 0x00000000fffff984 */ /* 0x000fe20000000800 */
[----:B------:R5:W-:Y:S06]  /*6320*/  MEMBAR.ALL.CTA ;  /* 0x0000000000007992 */ /* 0x000bec0000008000 */
[----:B-----5:R-:W5:Y:S01]  /*6330*/  FENCE.VIEW.ASYNC.S ;  /* 0x00000000000073c6 */ /* 0x020f620000000000 */
[----:B------:R-:W-:Y:S01]  /*6340*/  SEL R82, R82, RZ, P1 ;  /* 0x000000ff52527207 */ /* 0x000fe20000800000 */
[----:B-----5:R5:W-:Y:S02]  /*6350*/  SYNCS.ARRIVE.TRANS64.RED.A1T0 RZ, [R0+URZ], RZ ;  /* 0x000000ff00ff79a7 */ /* 0x020be400081004ff */
[----:B-----5:R-:W-:Y:S04]  /*6360*/  SEL R0, RZ, 0x1, P1 ;  /* 0x00000001ff007807 */ /* 0x020fe80000800000 */
[----:B-12---:R-:W-:Y:S02]  /*6370*/  LOP3.LUT R81, R81, R0, RZ, 0x3c, !PT ;  /* 0x0000000051517212 */ /* 0x006fe400078e3cff */
.L_x_98:
[----:B------:R-:W-:Y:S05]  /*6380*/  BSYNC B1 ;  /* 0x0000000000017941 */ /* 0x000fea0003800000 */
.L_x_97:
[----:B------:R-:W-:Y:S04]  /*6390*/  SHF.R.U32.HI R0, RZ, 0x15, R39 ;  /* 0x00000015ff007819 */ /* 0x000fe80000011627 */
[----:B------:R-:W-:Y:S01]  /*63a0*/  LOP3.LUT P1, RZ, R0, 0x3, R75, 0x48, !PT ;  /* 0x0000000300ff7812 */ /* 0x000fe2000782484b */
[----:B------:R-:W-:Y:S01]  /*63b0*/  @!UPT UIADD3 URZ, UPT, UPT, URZ, URZ, URZ ;  /* 0x000000fffffff290 */ /* 0x000fe2000fffe0ff */
[----:B---3--:R-:W-:Y:S11]  /*63c0*/  @P0 BRA `(.L_x_102) ;  /* 0x0000000000080947 */ /* 0x008ff60003800000 */
[----:B------:R-:W1:Y:S02]  /*63d0*/  SYNCS.PHASECHK.TRANS64.TRYWAIT P0, [R52+URZ+0xb0], R3 ;  /* 0x0000b003340075a7 */ /* 0x000e6400080011ff */
[----:B-1----:R-:W-:Y:S05]  /*63e0*/  @!P0 BRA `(.L_x_103) ;  /* 0x0000003c00d48947 */ /* 0x002fea0003800000 */
.L_x_102:
[----:B------:R-:W-:Y:S05]  /*63f0*/  @!P1 BRA `(.L_x_104) ;  /* 0x0000000000409947 */ /* 0x000fea0003800000 */
[----:B------:R-:W2:Y:S01]  /*6400*/  LDCU.64 UR8, c[0x4][0x78] ;  /* 0x01000f00ff0877ac */ /* 0x000ea20008000a00 */
[----:B-1----:R-:W-:Y:S01]  /*6410*/  MOV R3, 0x0 ;  /* 0x0000000000037802 */ /* 0x002fe20000000f00 */
[----:B------:R-:W-:Y:S02]  /*6420*/  HFMA2 R12, -RZ, RZ, 0, 5.9604644775390625e-08 ;  /* 0x00000001ff0c7431 */ /* 0x000fe400000001ff */
[----:B------:R-:W-:Y:S02]  /*6430*/  IMAD.MOV.U32 R8, RZ, RZ, 0x192 ;  /* 0x00000192ff087424 */ /* 0x000fe400078e00ff */
[----:B------:R-:W-:Y:S01]  /*6440*/  IMAD.MOV.U32 R13, RZ, RZ, RZ ;  /* 0x000000ffff0d7224 */ /* 0x000fe200078e00ff */
[----:B------:R-:W1:Y:S01]  /*6450*/  LDCU.64 UR6, c[0x4][0x80] ;  /* 0x01001000ff0677ac */ /* 0x000e620008000a00 */
[----:B------:R-:W3:Y:S01]  /*6460*/  LDC.64 R2, c[0x4][R3] ;  /* 0x0100000003027b82 */ /* 0x000ee20000000a00 */
[----:B------:R-:W5:Y:S01]  /*6470*/  LDCU.64 UR4, c[0x4][0x18] ;  /* 0x01000300ff0477ac */ /* 0x000f620008000a00 */
[----:B--2---:R-:W-:Y:S01]  /*6480*/  MOV R5, UR9 ;  /* 0x0000000900057c02 */ /* 0x004fe20008000f00 */
[----:B------:R-:W-:Y:S01]  /*6490*/  IMAD.U32 R4, RZ, RZ, UR8 ;  /* 0x00000008ff047e24 */ /* 0x000fe2000f8e00ff */
[----:B-1----:R-:W-:Y:S01]  /*64a0*/  MOV R7, UR7 ;  /* 0x0000000700077c02 */ /* 0x002fe20008000f00 */
[----:B------:R-:W-:Y:S01]  /*64b0*/  IMAD.U32 R6, RZ, RZ, UR6 ;  /* 0x00000006ff067e24 */ /* 0x000fe2000f8e00ff */
[----:B-----5:R-:W-:Y:S01]  /*64c0*/  MOV R11, UR5 ;  /* 0x00000005000b7c02 */ /* 0x020fe20008000f00 */
[----:B------:R-:W-:Y:S02]  /*64d0*/  IMAD.U32 R10, RZ, RZ, UR4 ;  /* 0x00000004ff0a7e24 */ /* 0x000fe4000f8e00ff */
[----:B------:R-:W-:Y:S07]  /*64e0*/  LEPC R20, `(.L_x_104) ;  /* 0x000000001014794e */ /* 0x000fee0000000000 */
[----:B---34-:R-:W-:Y:S05]  /*64f0*/  CALL.ABS.NOINC R2 ;  /* 0x0000000002007343 */ /* 0x018fea0003c00000 */
.L_x_104:
[----:B------:R-:W-:Y:S05]  /*6500*/  WARPSYNC.ALL ;  /* 0x0000000000007948 */ /* 0x000fea0003800000 */
[----:B------:R-:W-:Y:S01]  /*6510*/  R2UR UR4, R39 ;  /* 0x00000000270472ca */ /* 0x000fe200000e0000 */
[----:B------:R-:W-:Y:S01]  /*6520*/  BSSY.RECONVERGENT B0, `(.L_x_105) ;  /* 0x00000a0000007945 */ /* 0x000fe20003800200 */
[C---:B------:R-:W-:Y:S02]  /*6530*/  SHF.L.U32 R2, R48.reuse, 0x10, RZ ;  /* 0x0000001030027819 */ /* 0x040fe400000006ff */
[C---:B-1----:R-:W-:Y:S02]  /*6540*/  PRMT R3, R48.reuse, 0x8880, RZ ;  /* 0x0000888030037816 */ /* 0x042fe400000000ff */
[----:B------:R-:W-:Y:S02]  /*6550*/  SHF.L.U32 R41, R48, 0x8, RZ ;  /* 0x0000000830297819 */ /* 0x000fe400000006ff */
[----:B------:R-:W-:Y:S02]  /*6560*/  SHF.L.U32 R42, R49, 0x10, RZ ;  /* 0x00000010312a7819 */ /* 0x000fe400000006ff */
[----:B------:R-:W-:Y:S02]  /*6570*/  IADD3 R60, PT, PT, R69, UR44, RZ ;  /* 0x0000002c453c7c10 */ /* 0x000fe4000fffe0ff */
[----:B------:R-:W-:Y:S01]  /*6580*/  SHF.R.S32.HI R42, RZ, 0x18, R42 ;  /* 0x00000018ff2a7819 */ /* 0x000fe2000001142a */
[----:B------:R-:W-:Y:S01]  /*6590*/  LDTM.16dp32bit_t0_t15.x32 R4, tmem[UR4] ;  /* 0x00000004000479ee */ /* 0x000fe20008a80000 */
[----:B------:R-:W1:Y:S01]  /*65a0*/  LDTM.16dp32bit_t16_t31.x32 R4, tmem[UR4+0x20] ;  /* 0x00002004000479ee */ /* 0x000e620008aa0000 */
[----:B------:R-:W-:Y:S02]  /*65b0*/  SHF.L.U32 R55, R80, 0x4, RZ ;  /* 0x0000000450377819 */ /* 0x000fe400000006ff */
[----:B------:R-:W-:Y:S02]  /*65c0*/  ISETP.NE.AND P0, PT, R87, RZ, PT ;  /* 0x000000ff5700720c */ /* 0x000fe40003f05270 */
[----:B------:R-:W-:Y:S02]  /*65d0*/  IADD3 R89, PT, PT, R60, R55, RZ ;  /* 0x000000373c597210 */ /* 0x000fe40007ffe0ff */
[----:B------:R-:W-:Y:S01]  /*65e0*/  ISETP.NE.AND P6, PT, R61, RZ, PT ;  /* 0x000000ff3d00720c */ /* 0x000fe20003fc5270 */
[C---:B-1----:R-:W-:Y:S01]  /*65f0*/  IMAD R0, R38.reuse, R4, RZ ;  /* 0x0000000426007224 */ /* 0x042fe200078e02ff */
[----:B------:R-:W-:Y:S01]  /*6600*/  SHF.R.S32.HI R4, RZ, 0x18, R2 ;  /* 0x00000018ff047819 */ /* 0x000fe20000011402 */
[C---:B------:R-:W-:Y:S01]  /*6610*/  IMAD R2, R38.reuse, R5, RZ ;  /* 0x0000000526027224 */ /* 0x040fe200078e02ff */
[----:B------:R-:W-:Y:S01]  /*6620*/  SHF.R.S32.HI R5, RZ, 0x18, R41 ;  /* 0x00000018ff057819 */ /* 0x000fe20000011429 */
[----:B------:R-:W-:Y:S01]  /*6630*/  IMAD R0, R3, R40, R0 ;  /* 0x0000002803007224 */ /* 0x000fe200078e0200 */
[----:B------:R-:W-:Y:S01]  /*6640*/  PRMT R41, R49, 0x8880, RZ ;  /* 0x0000888031297816 */ /* 0x000fe200000000ff */
[----:B------:R-:W-:Y:S02]  /*6650*/  IMAD R3, R38, R6, RZ ;  /* 0x0000000626037224 */ /* 0x000fe400078e02ff */
[-C--:B------:R-:W-:Y:S01]  /*6660*/  IMAD R2, R4, R40.reuse, R2 ;  /* 0x0000002804027224 */ /* 0x080fe200078e0202 */
[----:B------:R-:W-:Y:S01]  /*6670*/  SHF.R.S32.HI R4, RZ, 0x18, R48 ;  /* 0x00000018ff047819 */ /* 0x000fe20000011430 */
[----:B------:R-:W-:Y:S02]  /*6680*/  IMAD R7, R38, R7, RZ ;  /* 0x0000000726077224 */ /* 0x000fe400078e02ff */
[-C--:B------:R-:W-:Y:S02]  /*6690*/  IMAD R3, R5, R40.reuse, R3 ;  /* 0x0000002805037224 */ /* 0x080fe400078e0203 */
[----:B------:R-:W-:Y:S02]  /*66a0*/  IMAD R7, R4, R40, R7 ;  /* 0x0000002804077224 */ /* 0x000fe400078e0207 */
[C---:B------:R-:W-:Y:S02]  /*66b0*/  IMAD R6, R38.reuse, R11, RZ ;  /* 0x0000000b26067224 */ /* 0x040fe400078e02ff */
[C---:B------:R-:W-:Y:S01]  /*66c0*/  IMAD R11, R38.reuse, R16, RZ ;  /* 0x00000010260b7224 */ /* 0x040fe200078e02ff */
[----:B------:R-:W-:Y:S01]  /*66d0*/  I2IP.S8.S32.SAT R56, R7, R3, RZ ;  /* 0x0000000307387239 */ /* 0x000fe200000014ff */
[C---:B------:R-:W-:Y:S02]  /*66e0*/  IMAD R16, R38.reuse, R21, RZ ;  /* 0x0000001526107224 */ /* 0x040fe400078e02ff */
[----:B------:R-:W-:Y:S01]  /*66f0*/  IMAD R21, R38, R26, RZ ;  /* 0x0000001a26157224 */ /* 0x000fe200078e02ff */
[----:B------:R-:W-:Y:S01]  /*6700*/  I2IP.S8.S32.SAT R56, R2, R0, R56 ;  /* 0x0000000002387239 */ /* 0x000fe20000001438 */
[C---:B------:R-:W-:Y:S01]  /*6710*/  IMAD R26, R38.reuse, R31, RZ ;  /* 0x0000001f261a7224 */ /* 0x040fe200078e02ff */
[----:B------:R-:W-:Y:S01]  /*6720*/  SHF.R.S32.HI R2, RZ, 0x18, R49 ;  /* 0x00000018ff027819 */ /* 0x000fe20000011431 */
[C---:B------:R-:W-:Y:S02]  /*6730*/  IMAD R3, R38.reuse, R8, RZ ;  /* 0x0000000826037224 */ /* 0x040fe400078e02ff */
[----:B------:R-:W-:Y:S02]  /*6740*/  IMAD.SHL.U32 R31, R49, 0x100, RZ ;  /* 0x00000100311f7824 */ /* 0x000fe400078e00ff */
[C---:B------:R-:W-:Y:S02]  /*6750*/  IMAD R8, R38.reuse, R13, RZ ;  /* 0x0000000d26087224 */ /* 0x040fe400078e02ff */
[C---:B------:R-:W-:Y:S01]  /*6760*/  IMAD R13, R38.reuse, R18, RZ ;  /* 0x00000012260d7224 */ /* 0x040fe200078e02ff */
[----:B------:R-:W-:Y:S01]  /*6770*/  SHF.R.S32.HI R0, RZ, 0x18, R31 ;  /* 0x00000018ff007819 */ /* 0x000fe2000001141f */
[----:B------:R-:W-:Y:S01]  /*6780*/  IMAD R18, R38, R23, RZ ;  /* 0x0000001726127224 */ /* 0x000fe200078e02ff */
[----:B------:R-:W-:Y:S01]  /*6790*/  SHF.L.U32 R31, R50, 0x10, RZ ;  /* 0x00000010321f7819 */ /* 0x000fe200000006ff */
[C---:B------:R-:W-:Y:S02]  /*67a0*/  IMAD R4, R38.reuse, R9, RZ ;  /* 0x0000000926047224 */ /* 0x040fe400078e02ff */
[C---:B------:R-:W-:Y:S01]  /*67b0*/  IMAD R23, R38.reuse, R28, RZ ;  /* 0x0000001c26177224 */ /* 0x040fe200078e02ff */
[----:B------:R-:W-:Y:S01]  /*67c0*/  SHF.R.S32.HI R31, RZ, 0x18, R31 ;  /* 0x00000018ff1f7819 */ /* 0x000fe2000001141f */
[C---:B------:R-:W-:Y:S02]  /*67d0*/  IMAD R7, R38.reuse, R12, RZ ;  /* 0x0000000c26077224 */ /* 0x040fe400078e02ff */
[----:B------:R-:W-:Y:S01]  /*67e0*/  IMAD R28, R38, R33, RZ ;  /* 0x00000021261c7224 */ /* 0x000fe200078e02ff */
[----:B------:R-:W-:Y:S01]  /*67f0*/  PRMT R33, R50, 0x8880, RZ ;  /* 0x0000888032217816 */ /* 0x000fe200000000ff */
[----:B------:R-:W-:Y:S02]  /*6800*/  IMAD R3, R41, R40, R3 ;  /* 0x0000002829037224 */ /* 0x000fe400078e0203 */
[C---:B------:R-:W-:Y:S02]  /*6810*/  IMAD R12, R38.reuse, R17, RZ ;  /* 0x00000011260c7224 */ /* 0x040fe400078e02ff */
[C---:B------:R-:W-:Y:S02]  /*6820*/  IMAD R5, R38.reuse, R10, RZ ;  /* 0x0000000a26057224 */ /* 0x040fe400078e02ff */
[----:B------:R-:W-:Y:S02]  /*6830*/  IMAD R17, R38, R22, RZ ;  /* 0x0000001626117224 */ /* 0x000fe400078e02ff */
[----:B------:R-:W-:Y:S02]  /*6840*/  IMAD R4, R42, R40, R4 ;  /* 0x000000282a047224 */ /* 0x000fe400078e0204 */
[C---:B------:R-:W-:Y:S02]  /*6850*/  IMAD R22, R38.reuse, R27, RZ ;  /* 0x0000001b26167224 */ /* 0x040fe400078e02ff */
[----:B------:R-:W-:Y:S01]  /*6860*/  IMAD R27, R38, R32, RZ ;  /* 0x00000020261b7224 */ /* 0x000fe200078e02ff */
[----:B------:R-:W-:Y:S01]  /*6870*/  SHF.L.U32 R32, R50, 0x8, RZ ;  /* 0x0000000832207819 */ /* 0x000fe200000006ff */
[-C--:B------:R-:W-:Y:S02]  /*6880*/  IMAD R5, R0, R40.reuse, R5 ;  /* 0x0000002800057224 */ /* 0x080fe400078e0205 */
[----:B------:R-:W-:Y:S01]  /*6890*/  IMAD.MOV.U32 R0, RZ, RZ, R33 ;  /* 0x000000ffff007224 */ /* 0x000fe200078e0021 */
[----:B------:R-:W-:Y:S01]  /*68a0*/  SHF.R.S32.HI R32, RZ, 0x18, R32 ;  /* 0x00000018ff207819 */ /* 0x000fe20000011420 */
[-C--:B------:R-:W-:Y:S01]  /*68b0*/  IMAD R6, R2, R40.reuse, R6 ;  /* 0x0000002802067224 */ /* 0x080fe200078e0206 */
[----:B------:R-:W-:Y:S01]  /*68c0*/  SHF.R.S32.HI R2, RZ, 0x18, R50 ;  /* 0x00000018ff027819 */ /* 0x000fe20000011432 */
[----:B------:R-:W-:Y:S01]  /*68d0*/  IMAD R7, R0, R40, R7 ;  /* 0x0000002800077224 */ /* 0x000fe200078e0207 */
[----:B------:R-:W-:Y:S01]  /*68e0*/  PRMT R0, R51, 0x8880, RZ ;  /* 0x0000888033007816 */ /* 0x000fe200000000ff */
[----:B------:R-:W-:Y:S01]  /*68f0*/  IMAD R9, R38, R14, RZ ;  /* 0x0000000e26097224 */ /* 0x000fe200078e02ff */
[----:B------:R-:W-:Y:S01]  /*6900*/  I2IP.S8.S32.SAT R6, R6, R5, RZ ;  /* 0x0000000506067239 */ /* 0x000fe200000014ff */
[-C--:B------:R-:W-:Y:S01]  /*6910*/  IMAD R8, R31, R40.reuse, R8 ;  /* 0x000000281f087224 */ /* 0x080fe200078e0208 */
[C---:B------:R-:W-:Y:S01]  /*6920*/  SHF.L.U32 R31, R51.reuse, 0x8, RZ ;  /* 0x00000008331f7819 */ /* 0x040fe200000006ff */
[----:B------:R-:W-:Y:S01]  /*6930*/  IMAD R10, R38, R15, RZ ;  /* 0x0000000f260a7224 */ /* 0x000fe200078e02ff */
[----:B------:R-:W-:Y:S01]  /*6940*/  I2IP.S8.S32.SAT R57, R4, R3, R6 ;  /* 0x0000000304397239 */ /* 0x000fe20000001406 */
[-C--:B------:R-:W-:Y:S01]  /*6950*/  IMAD R9, R32, R40.reuse, R9 ;  /* 0x0000002820097224 */ /* 0x080fe200078e0209 */
[----:B------:R-:W-:Y:S01]  /*6960*/  SHF.R.S32.HI R5, RZ, 0x18, R31 ;  /* 0x00000018ff057819 */ /* 0x000fe2000001141f */
[-C--:B------:R-:W-:Y:S01]  /*6970*/  IMAD R10, R2, R40.reuse, R10 ;  /* 0x00000028020a7224 */ /* 0x080fe200078e020a */
[----:B------:R-:W-:Y:S01]  /*6980*/  SHF.L.U32 R2, R51, 0x10, RZ ;  /* 0x0000001033027819 */ /* 0x000fe200000006ff */
[----:B------:R-:W-:Y:S01]  /*6990*/  IMAD R11, R0, R40, R11 ;  /* 0x00000028000b7224 */ /* 0x000fe200078e020b */
[----:B------:R-:W-:Y:S01]  /*69a0*/  SHF.R.S32.HI R0, RZ, 0x18, R51 ;  /* 0x00000018ff007819 */ /* 0x000fe20000011433 */
[C---:B------:R-:W-:Y:S01]  /*69b0*/  IMAD R15, R38.reuse, R20, RZ ;  /* 0x00000014260f7224 */ /* 0x040fe200078e02ff */
[----:B------:R-:W-:Y:S01]  /*69c0*/  SHF.R.S32.HI R2, RZ, 0x18, R2 ;  /* 0x00000018ff027819 */ /* 0x000fe20000011402 */
[C---:B------:R-:W-:Y:S01]  /*69d0*/  IMAD R14, R38.reuse, R19, RZ ;  /* 0x00000013260e7224 */ /* 0x040fe200078e02ff */
[C---:B----4-:R-:W-:Y:S01]  /*69e0*/  SHF.L.U32 R4, R45.reuse, 0x10, RZ ;  /* 0x000000102d047819 */ /* 0x050fe200000006ff */
[----:B------:R-:W-:Y:S01]  /*69f0*/  IMAD R19, R38, R24, RZ ;  /* 0x0000001826137224 */ /* 0x000fe200078e02ff */
[----:B------:R-:W-:Y:S01]  /*6a00*/  PRMT R3, R45, 0x8880, RZ ;  /* 0x000088802d037816 */ /* 0x000fe200000000ff */
[-C--:B------:R-:W-:Y:S01]  /*6a10*/  IMAD R12, R2, R40.reuse, R12 ;  /* 0x00000028020c7224 */ /* 0x080fe200078e020c */
[----:B------:R-:W-:Y:S01]  /*6a20*/  PRMT R2, R44, 0x8880, RZ ;  /* 0x000088802c027816 */ /* 0x000fe200000000ff */
[-C--:B------:R-:W-:Y:S01]  /*6a30*/  IMAD R13, R5, R40.reuse, R13 ;  /* 0x00000028050d7224 */ /* 0x080fe200078e020d */
[----:B------:R-:W-:Y:S01]  /*6a40*/  SHF.R.S32.HI R4, RZ, 0x18, R4 ;  /* 0x00000018ff047819 */ /* 0x000fe20000011404 */
[----:B------:R-:W-:Y:S01]  /*6a50*/  IMAD R14, R0, R40, R14 ;  /* 0x00000028000e7224 */ /* 0x000fe200078e020e */
[----:B------:R-:W-:Y:S01]  /*6a60*/  MOV R0, R2 ;  /* 0x0000000200007202 */ /* 0x000fe20000000f00 */
[----:B------:R-:W-:Y:S01]  /*6a70*/  IMAD.U32 R5, R44, 0x10000, RZ ;  /* 0x000100002c057824 */ /* 0x000fe200078e00ff */
[----:B------:R-:W-:Y:S01]  /*6a80*/  I2IP.S8.S32.SAT R9, R10, R9, RZ ;  /* 0x000000090a097239 */ /* 0x000fe200000014ff */
[----:B------:R-:W-:Y:S01]  /*6a90*/  IMAD R20, R38, R25, RZ ;  /* 0x0000001926147224 */ /* 0x000fe200078e02ff */
[----:B------:R-:W-:Y:S01]  /*6aa0*/  I2IP.S8.S32.SAT R13, R14, R13, RZ ;  /* 0x0000000d0e0d7239 */ /* 0x000fe200000014ff */
[----:B------:R-:W-:Y:S01]  /*6ab0*/  IMAD R15, R0, R40, R15 ;  /* 0x00000028000f7224 */ /* 0x000fe200078e020f */
[----:B------:R-:W-:Y:S01]  /*6ac0*/  SHF.R.S32.HI R2, RZ, 0x18, R5 ;  /* 0x00000018ff027819 */ /* 0x000fe20000011405 */
[----:B------:R-:W-:Y:S01]  /*6ad0*/  IMAD R24, R38, R29, RZ ;  /* 0x0000001d26187224 */ /* 0x000fe200078e02ff */
[----:B------:R-:W-:Y:S01]  /*6ae0*/  SHF.L.U32 R0, R44, 0x8, RZ ;  /* 0x000000082c007819 */ /* 0x000fe200000006ff */
[----:B------:R-:W-:Y:S01]  /*6af0*/  IMAD R25, R38, R30, RZ ;  /* 0x0000001e26197224 */ /* 0x000fe200078e02ff */
[----:B------:R-:W-:Y:S01]  /*6b00*/  I2IP.S8.S32.SAT R58, R8, R7, R9 ;  /* 0x00000007083a7239 */ /* 0x000fe20000001409 */
[----:B------:R-:W-:Y:S01]  /*6b10*/  IMAD R16, R2, R40, R16 ;  /* 0x0000002802107224 */ /* 0x000fe200078e0210 */
[----:B------:R-:W-:Y:S01]  /*6b20*/  SHF.R.S32.HI R0, RZ, 0x18, R0 ;  /* 0x00000018ff007819 */ /* 0x000fe20000011400 */
[----:B------:R-:W-:Y:S01]  /*6b30*/  IMAD R29, R38, R34, RZ ;  /* 0x00000022261d7224 */ /* 0x000fe200078e02ff */
[----:B------:R-:W-:Y:S01]  /*6b40*/  SHF.R.S32.HI R2, RZ, 0x18, R44 ;  /* 0x00000018ff027819 */ /* 0x000fe2000001142c */
[----:B------:R-:W-:Y:S01]  /*6b50*/  IMAD.SHL.U32 R5, R45, 0x100, RZ ;  /* 0x000001002d057824 */ /* 0x000fe200078e00ff */
[----:B------:R-:W-:Y:S01]  /*6b60*/  I2IP.S8.S32.SAT R59, R12, R11, R13 ;  /* 0x0000000b0c3b7239 */ /* 0x000fe2000000140d */
[-C--:B------:R-:W-:Y:S02]  /*6b70*/  IMAD R17, R0, R40.reuse, R17 ;  /* 0x0000002800117224 */ /* 0x080fe400078e0211 */
[-C--:B------:R-:W-:Y:S01]  /*6b80*/  IMAD R18, R2, R40.reuse, R18 ;  /* 0x0000002802127224 */ /* 0x080fe200078e0212 */
[----:B------:R-:W-:Y:S01]  /*6b90*/  SHF.R.S32.HI R0, RZ, 0x18, R5 ;  /* 0x00000018ff007819 */ /* 0x000fe20000011405 */
[-C--:B------:R-:W-:Y:S01]  /*6ba0*/  IMAD R19, R3, R40.reuse, R19 ;  /* 0x0000002803137224 */ /* 0x080fe200078e0213 */
[----:B------:R-:W-:Y:S01]  /*6bb0*/  SHF.R.S32.HI R2, RZ, 0x18, R45 ;  /* 0x00000018ff027819 */ /* 0x000fe2000001142d */
[-C--:B------:R-:W-:Y:S01]  /*6bc0*/  IMAD R20, R4, R40.reuse, R20 ;  /* 0x0000002804147224 */ /* 0x080fe200078e0214 */
[----:B------:R-:W-:Y:S01]  /*6bd0*/  SHF.L.U32 R4, R46, 0x10, RZ ;  /* 0x000000102e047819 */ /* 0x000fe200000006ff */
[-C--:B------:R-:W-:Y:S01]  /*6be0*/  IMAD R21, R0, R40.reuse, R21 ;  /* 0x0000002800157224 */ /* 0x080fe200078e0215 */
[C---:B------:R-:W-:Y:S01]  /*6bf0*/  PRMT R0, R46.reuse, 0x8880, RZ ;  /* 0x000088802e007816 */ /* 0x040fe200000000ff */
[----:B------:R1:W-:Y:S01]  /*6c00*/  STS.128 [R69+UR44+0x4200], R56 ;  /* 0x0042003845007988 */ /* 0x0003e20008000c2c */
[----:B------:R-:W-:Y:S01]  /*6c10*/  SHF.L.U32 R3, R46, 0x8, RZ ;  /* 0x000000082e037819 */ /* 0x000fe200000006ff */
[-C--:B------:R-:W-:Y:S01]  /*6c20*/  IMAD R22, R2, R40.reuse, R22 ;  /* 0x0000002802167224 */ /* 0x080fe200078e0216 */
[----:B------:R-:W-:Y:S01]  /*6c30*/  SHF.R.S32.HI R2, RZ, 0x18, R4 ;  /* 0x00000018ff027819 */ /* 0x000fe20000011404 */
[-C--:B------:R-:W-:Y:S01]  /*6c40*/  IMAD R23, R0, R40.reuse, R23 ;  /* 0x0000002800177224 */ /* 0x080fe200078e0217 */
[----:B------:R-:W-:Y:S01]  /*6c50*/  SHF.R.S32.HI R3, RZ, 0x18, R3 ;  /* 0x00000018ff037819 */ /* 0x000fe20000011403 */
[----:B------:R-:W-:Y:S01]  /*6c60*/  IMAD R30, R38, R35, RZ ;  /* 0x00000023261e7224 */ /* 0x000fe200078e02ff */
[----:B------:R-:W-:Y:S01]  /*6c70*/  SHF.R.S32.HI R0, RZ, 0x18, R46 ;  /* 0x00000018ff007819 */ /* 0x000fe2000001142e */
[-C--:B------:R-:W-:Y:S01]  /*6c80*/  IMAD R24, R2, R40.reuse, R24 ;  /* 0x0000002802187224 */ /* 0x080fe200078e0218 */
[----:B------:R-:W-:Y:S01]  /*6c90*/  PRMT R2, R47, 0x8880, RZ ;  /* 0x000088802f027816 */ /* 0x000fe200000000ff */
[-C--:B------:R-:W-:Y:S01]  /*6ca0*/  IMAD R25, R3, R40.reuse, R25 ;  /* 0x0000002803197224 */ /* 0x080fe200078e0219 */
[C---:B------:R-:W-:Y:S01]  /*6cb0*/  SHF.L.U32 R3, R47.reuse, 0x10, RZ ;  /* 0x000000102f037819 */ /* 0x040fe200000006ff */
[----:B------:R-:W-:Y:S01]  /*6cc0*/  IMAD.SHL.U32 R4, R47, 0x100, RZ ;  /* 0x000001002f047824 */ /* 0x000fe200078e00ff */
[----:B------:R-:W-:Y:S01]  /*6cd0*/  SHF.R.S32.HI R5, RZ, 0x18, R47 ;  /* 0x00000018ff057819 */ /* 0x000fe2000001142f */
[-C--:B------:R-:W-:Y:S01]  /*6ce0*/  IMAD R26, R0, R40.reuse, R26 ;  /* 0x00000028001a7224 */ /* 0x080fe200078e021a */
[----:B------:R-:W-:Y:S01]  /*6cf0*/  SHF.R.S32.HI R3, RZ, 0x18, R3 ;  /* 0x00000018ff037819 */ /* 0x000fe20000011403 */
[-C--:B------:R-:W-:Y:S01]  /*6d00*/  IMAD R27, R2, R40.reuse, R27 ;  /* 0x00000028021b7224 */ /* 0x080fe200078e021b */
[----:B------:R-:W-:Y:S02]  /*6d10*/  SHF.R.S32.HI R4, RZ, 0x18, R4 ;  /* 0x00000018ff047819 */ /* 0x000fe40000011404 */
[----:B------:R-:W-:Y:S01]  /*6d20*/  I2IP.S8.S32.SAT R17, R18, R17, RZ ;  /* 0x0000001112117239 */ /* 0x000fe200000014ff */
[-C--:B------:R-:W-:Y:S01]  /*6d30*/  IMAD R28, R3, R40.reuse, R28 ;  /* 0x00000028031c7224 */ /* 0x080fe200078e021c */
[----:B------:R-:W-:Y:S01]  /*6d40*/  I2IP.S8.S32.SAT R21, R22, R21, RZ ;  /* 0x0000001516157239 */ /* 0x000fe200000014ff */
[-C--:B------:R-:W-:Y:S01]  /*6d50*/  IMAD R29, R4, R40.reuse, R29 ;  /* 0x00000028041d7224 */ /* 0x080fe200078e021d */
[----:B------:R-:W-:Y:S01]  /*6d60*/  I2IP.S8.S32.SAT R16, R16, R15, R17 ;  /* 0x0000000f10107239 */ /* 0x000fe20000001411 */
[----:B------:R-:W-:Y:S01]  /*6d70*/  IMAD R30, R5, R40, R30 ;  /* 0x00000028051e7224 */ /* 0x000fe200078e021e */
[----:B------:R-:W-:Y:S02]  /*6d80*/  I2IP.S8.S32.SAT R17, R20, R19, R21 ;  /* 0x0000001314117239 */ /* 0x000fe40000001415 */
[----:B------:R-:W-:Y:S02]  /*6d90*/  I2IP.S8.S32.SAT R18, R26, R25, RZ ;  /* 0x000000191a127239 */ /* 0x000fe400000014ff */
[----:B------:R-:W-:Y:S02]  /*6da0*/  I2IP.S8.S32.SAT R19, R30, R29, RZ ;  /* 0x0000001d1e137239 */ /* 0x000fe400000014ff */
[----:B------:R-:W-:Y:S02]  /*6db0*/  I2IP.S8.S32.SAT R18, R24, R23, R18 ;  /* 0x0000001718127239 */ /* 0x000fe40000001412 */
[----:B------:R-:W-:Y:S02]  /*6dc0*/  I2IP.S8.S32.SAT R19, R28, R27, R19 ;  /* 0x0000001b1c137239 */ /* 0x000fe40000001413 */
[----:B------:R-:W-:Y:S02]  /*6dd0*/  LEA R0, R82, UR44, 0x3 ;  /* 0x0000002c52007c11 */ /* 0x000fe4000f8e18ff */
[----:B------:R-:W-:Y:S01]  /*6de0*/  @P6 SHF.L.U32 R2, R81, 0x1f, RZ ;  /* 0x0000001f51026819 */ /* 0x000fe200000006ff */
[----:B------:R1:W-:Y:S01]  /*6df0*/  STS.128 [R89+0x4210], R16 ;  /* 0x0042101059007388 */ /* 0x0003e20000000c00 */
[----:B------:R-:W-:Y:S01]  /*6e00*/  @!PT LDS RZ, [RZ] ;  /* 0x00000000fffff984 */ /* 0x000fe20000000800 */
[----:B------:R-:W-:Y:S01]  /*6e10*/  @!PT LDS RZ, [RZ] ;  /* 0x00000000fffff984 */ /* 0x000fe20000000800 */
[----:B------:R-:W-:Y:S01]  /*6e20*/  @!PT LDS RZ, [RZ] ;  /* 0x00000000fffff984 */ /* 0x000fe20000000800 */
[----:B------:R-:W-:Y:S01]  /*6e30*/  @!PT LDS RZ, [RZ] ;  /* 0x00000000fffff984 */ /* 0x000fe20000000800 */
[----:B------:R2:W-:Y:S07]  /*6e40*/  MEMBAR.ALL.CTA ;  /* 0x0000000000007992 */ /* 0x0005ee0000008000 */
[----:B--2---:R-:W2:Y:S02]  /*6e50*/  FENCE.VIEW.ASYNC.S ;  /* 0x00000000000073c6 */ /* 0x004ea40000000000 */
[----:B--2---:R-:W-:Y:S06]  /*6e60*/  BAR.SYNC.DEFER_BLOCKING 0x1, 0x80 ;  /* 0x0042000000007b1d */ /* 0x004fec0000010000 */
[----:B------:R-:W-:Y:S05]  /*6e70*/  @P0 BRA `(.L_x_106) ;  /* 0x0000000000280947 */ /* 0x000fea0003800000 */
[----:B------:R-:W-:Y:S01]  /*6e80*/  UIADD3 UR4, UPT, UPT, UR44, 0x4200, URZ ;  /* 0x000042002c047890 */ /* 0x000fe2000fffe0ff */
[----:B------:R-:W-:Y:S05]  /*6e90*/  UMOV UR51, UR36 ;  /* 0x0000002400337c82 */ /* 0x000fea0008000000 */
[----:B------:R-:W-:Y:S01]  /*6ea0*/  MOV R86, UR4 ;  /* 0x0000000400567c02 */ /* 0x000fe20008000f00 */
[----:B------:R-:W-:Y:S03]  /*6eb0*/  UIADD3 UR4, UP0, UPT, UR62, 0x680, URZ ;  /* 0x000006803e047890 */ /* 0x000fe6000ff1e0ff */
[----:B------:R-:W-:Y:S01]  /*6ec0*/  R2UR UR48, R86 ;  /* 0x00000000563072ca */ /* 0x000fe200000e0000 */
[----:B------:R-:W-:Y:S11]  /*6ed0*/  UIADD3.X UR5, UPT, UPT, URZ, UR63, URZ, UP0, !UPT ;  /* 0x0000003fff057290 */ /* 0x000ff600087fe4ff */
[----:B------:R-:W-:Y:S01]  /*6ee0*/  @!UPT UIADD3 URZ, UPT, UPT, URZ, URZ, URZ ;  /* 0x000000fffffff290 */ /* 0x000fe2000fffe0ff */
[----:B------:R2:W-:Y:S01]  /*6ef0*/  UTMASTG.3D [UR48], [UR4] ;  /* 0x00000030040073b5 */ /* 0x0005e20008010000 */
[----:B------:R0:W-:Y:S01]  /*6f00*/  UTMACMDFLUSH ;  /* 0x00000000000079b7 */ /* 0x0001e20000000000 */
[----:B--2---:R-:W-:Y:S04]  /*6f10*/  DEPBAR.LE SB0, 0x1 ;  /* 0x000080400000791a */ /* 0x004fe80000000000 */
.L_x_106:
[----:B------:R-:W-:Y:S05]  /*6f20*/  BSYNC.RECONVERGENT B0 ;  /* 0x0000000000007941 */ /* 0x000fea0003800200 */
.L_x_105:
[----:B------:R-:W-:Y:S06]  /*6f30*/  BAR.SYNC.DEFER_BLOCKING 0x1, 0x80 ;  /* 0x0042000000007b1d */ /* 0x000fec0000010000 */
[----:B------:R-:W2:Y:S01]  /*6f40*/  @P6 SYNCS.PHASECHK.TRANS64.TRYWAIT P0, [R0+URZ+0x40], R2 ;  /* 0x00004002000065a7 */ /* 0x000ea200080011ff */
[----:B------:R-:W-:Y:S01]  /*6f50*/  BSSY B1, `(.L_x_107) ;  /* 0x000001f000017945 */ /* 0x000fe20003800000 */
[----:B--2---:R-:W-:Y:S03]  /*6f60*/  @P6 SEL R53, RZ, 0x1, !P0 ;  /* 0x00000001ff356807 */ /* 0x004fe60004000000 */
[----:B------:R-:W-:Y:S05]  /*6f70*/  @!P6 BRA `(.L_x_108) ;  /* 0x000000000070e947 */ /* 0x000fea0003800000 */
[----:B------:R-:W-:Y:S01]  /*6f80*/  ISETP.NE.AND P1, PT, R54, RZ, PT ;  /* 0x000000ff3600720c */ /* 0x000fe20003f25270 */
[----:B------:R-:W-:Y:S01]  /*6f90*/  BSSY B0, `(.L_x_109) ;  /* 0x0000008000007945 */ /* 0x000fe20003800000 */
[----:B------:R-:W-:Y:S11]  /*6fa0*/  ISETP.NE.AND P0, PT, R53, RZ, PT ;  /* 0x000000ff3500720c */ /* 0x000ff60003f05270 */
[----:B------:R-:W-:Y:S04]  /*6fb0*/  @P1 IMAD R4, R82, 0x1000, R60 ;  /* 0x0000100052041824 */ /* 0x000fe800078e023c */
[----:B------:R-:W-:Y:S01]  /*6fc0*/  @P1 IMAD.IADD R3, R55, 0x1, R4 ;  /* 0x0000000137031824 */ /* 0x000fe200078e0204 */
[----:B------:R-:W-:Y:S06]  /*6fd0*/  @P0 BRA `(.L_x_110) ;  /* 0x00000000000c0947 */ /* 0x000fec0003800000 */
[----:B------:R-:W-:Y:S04]  /*6fe0*/  SHF.L.U32 R2, R81, 0x1f, RZ ;  /* 0x0000001f51027819 */ /* 0x000fe800000006ff */
[----:B------:R-:W2:Y:S02]  /*6ff0*/  SYNCS.PHASECHK.TRANS64.TRYWAIT P0, [R0+URZ+0x40], R2 ;  /* 0x00004002000075a7 */ /* 0x000ea400080011ff */
[----:B--2---:R-:W-:Y:S05]  /*7000*/  @!P0 BRA `(.L_x_111) ;  /* 0x0000003000e08947 */ /* 0x004fea0003800000 */
.L_x_110:
[----:B------:R-:W-:Y:S05]  /*7010*/  BSYNC B0 ;  /* 0x0000000000007941 */ /* 0x000fea0003800000 */
.L_x_109:
[----:B------:R-:W-:Y:S01]  /*7020*/  ISETP.NE.AND P0, PT, R54, RZ, PT ;  /* 0x000000ff3600720c */ /* 0x000fe20003f05270 */
[----:B--2---:R-:W-:Y:S02]  /*7030*/  VIADD R2, R0, 0x60 ;  /* 0x0000006000027836 */ /* 0x004fe40000000000 */
[----:B------:R-:W-:Y:S02]  /*7040*/  IMAD.U32 R0, RZ, RZ, UR45 ;  /* 0x0000002dff007e24 */ /* 0x000fe4000f8e00ff */
[----:B------:R-:W-:Y:S03]  /*7050*/  VIADD R82, R82, 0x1 ;  /* 0x0000000152527836 */ /* 0x000fe60000000000 */
[----:B------:R-:W-:Y:S05]  /*7060*/  PRMT R0, R0, 0x654, R2 ;  /* 0x0000065400007816 */ /* 0x000fea0000000002 */
[----:B------:R2:W3:Y:S04]  /*7070*/  @P0 LDS.128 R48, [R4+0x200] ;  /* 0x0002000004300984 */ /* 0x0004e80000000c00 */
        /* <DEDUP_REMOVED lines=11> */
[----:B--23--:R-:W-:Y:S02]  /*7130*/  LOP3.LUT R81, R81, R0, RZ, 0x3c, !PT ;  /* 0x0000000051517212 */ /* 0x00cfe400078e3cff */
.L_x_108:
[----:B------:R-:W-:Y:S05]  /*7140*/  BSYNC B1 ;  /* 0x0000000000017941 */ /* 0x000fea0003800000 */
.L_x_107:
[----:B------:R-:W-:Y:S05]  /*7150*/  VIADD R0, R39, 0x40 ;  /* 0x0000004027007836 */ /* 0x000fea0000000000 */
[----:B------:R-:W-:Y:S04]  /*7160*/  SHF.R.U32.HI R0, RZ, 0x15, R0 ;  /* 0x00000015ff007819 */ /* 0x000fe80000011600 */
[----:B------:R-:W-:Y:S11]  /*7170*/  LOP3.LUT P0, RZ, R0, 0x3, R75, 0x48, !PT ;  /* 0x0000000300ff7812 */ /* 0x000ff6000780484b */
[----:B------:R-:W-:Y:S02]  /*7180*/  @!UPT UIADD3 URZ, UPT, UPT, URZ, URZ, URZ ;  /* 0x000000fffffff290 */ /* 0x000fe4000fffe0ff */
[----:B------:R-:W-:Y:S05]  /*7190*/  @!P0 BRA `(.L_x_112) ;  /* 0x0000000000408947 */ /* 0x000fea0003800000 */
[----:B------:R-:W2:Y:S01]  /*71a0*/  LDCU.64 UR8, c[0x4][0x78] ;  /* 0x01000f00ff0877ac */ /* 0x000ea20008000a00 */
[----:B------:R-:W-:Y:S01]  /*71b0*/  MOV R3, 0x0 ;  /* 0x0000000000037802 */ /* 0x000fe20000000f00 */
[----:B------:R-:W-:Y:S02]  /*71c0*/  HFMA2 R12, -RZ, RZ, 0, 5.9604644775390625e-08 ;  /* 0x00000001ff0c7431 */ /* 0x000fe400000001ff */
[----:B------:R-:W-:Y:S02]  /*71d0*/  IMAD.MOV.U32 R8, RZ, RZ, 0x192 ;  /* 0x00000192ff087424 */ /* 0x000fe400078e00ff */
[----:B------:R-:W-:Y:S01]  /*71e0*/  IMAD.MOV.U32 R13, RZ, RZ, RZ ;  /* 0x000000ffff0d7224 */ /* 0x000fe200078e00ff */
[----:B------:R-:W3:Y:S01]  /*71f0*/  LDCU.64 UR6, c[0x4][0x80] ;  /* 0x01001000ff0677ac */ /* 0x000ee20008000a00 */
[----:B------:R-:W1:Y:S01]  /*7200*/  LDC.64 R2, c[0x4][R3] ;  /* 0x0100000003027b82 */ /* 0x000e620000000a00 */
[----:B------:R-:W5:Y:S01]  /*7210*/  LDCU.64 UR4, c[0x4][0x18] ;  /* 0x01000300ff0477ac */ /* 0x000f620008000a00 */
[----:B--2---:R-:W-:Y:S01]  /*7220*/  MOV R5, UR9 ;  /* 0x0000000900057c02 */ /* 0x004fe20008000f00 */
[----:B------:R-:W-:Y:S01]  /*7230*/  IMAD.U32 R4, RZ, RZ, UR8 ;  /* 0x00000008ff047e24 */ /* 0x000fe2000f8e00ff */
[----:B---3--:R-:W-:Y:S01]  /*7240*/  MOV R7, UR7 ;  /* 0x0000000700077c02 */ /* 0x008fe20008000f00 */
[----:B------:R-:W-:Y:S01]  /*7250*/  IMAD.U32 R6, RZ, RZ, UR6 ;  /* 0x00000006ff067e24 */ /* 0x000fe2000f8e00ff */
[----:B-----5:R-:W-:Y:S01]  /*7260*/  MOV R11, UR5 ;  /* 0x00000005000b7c02 */ /* 0x020fe20008000f00 */
[----:B------:R-:W-:Y:S02]  /*7270*/  IMAD.U32 R10, RZ, RZ, UR4 ;  /* 0x00000004ff0a7e24 */ /* 0x000fe4000f8e00ff */
[----:B------:R-:W-:Y:S07]  /*7280*/  LEPC R20, `(.L_x_112) ;  /* 0x000000001014794e */ /* 0x000fee0000000000 */
[----:B-1--4-:R-:W-:Y:S05]  /*7290*/  CALL.ABS.NOINC R2 ;  /* 0x0000000002007343 */ /* 0x012fea0003c00000 */
.L_x_112:
[C---:B------:R-:W-:Y:S01]  /*72a0*/  SHF.L.U32 R2, R48.reuse, 0x10, RZ ;  /* 0x0000001030027819 */ /* 0x040fe200000006ff */
[----:B------:R-:W-:Y:S05]  /*72b0*/  WARPSYNC.ALL ;  /* 0x0000000000007948 */ /* 0x000fea0003800000 */
[----:B------:R-:W-:Y:S01]  /*72c0*/  R2UR UR4, R39 ;  /* 0x00000000270472ca */ /* 0x000fe200000e0000 */
[----:B------:R-:W-:Y:S01]  /*72d0*/  BSSY.RECONVERGENT B0, `(.L_x_113) ;  /* 0x0000099000007945 */ /* 0x000fe20003800200 */
[C---:B------:R-:W-:Y:S02]  /*72e0*/  PRMT R3, R48.reuse, 0x8880, RZ ;  /* 0x0000888030037816 */ /* 0x040fe400000000ff */
[----:B------:R-:W-:Y:S02]  /*72f0*/  SHF.L.U32 R41, R48, 0x8, RZ ;  /* 0x0000000830297819 */ /* 0x000fe400000006ff */
[C---:B------:R-:W-:Y:S02]  /*7300*/  SHF.L.U32 R42, R49.reuse, 0x10, RZ ;  /* 0x00000010312a7819 */ /* 0x040fe400000006ff */
[----:B------:R-:W-:Y:S02]  /*7310*/  SHF.L.U32 R43, R49, 0x8, RZ ;  /* 0x00000008312b7819 */ /* 0x000fe400000006ff */
[----:B------:R-:W-:Y:S02]  /*7320*/  SHF.R.S32.HI R42, RZ, 0x18, R42 ;  /* 0x00000018ff2a7819 */ /* 0x000fe4000001142a */
[----:B------:R-:W-:Y:S01]  /*7330*/  SHF.R.S32.HI R43, RZ, 0x18, R43 ;  /* 0x00000018ff2b7819 */ /* 0x000fe2000001142b */
[----:B-1----:R-:W-:Y:S01]  /*7340*/  LDTM.16dp32bit_t0_t15.x32 R4, tmem[UR4+0x40] ;  /* 0x00004004000479ee */ /* 0x002fe20008a80000 */
[----:B------:R-:W1:Y:S01]  /*7350*/  LDTM.16dp32bit_t16_t31.x32 R4, tmem[UR4+0x60] ;  /* 0x00006004000479ee */ /* 0x000e620008aa0000 */
[----:B------:R-:W-:Y:S02]  /*7360*/  ISETP.NE.AND P0, PT, R87, RZ, PT ;  /* 0x000000ff5700720c */ /* 0x000fe40003f05270 */
        /* <DEDUP_REMOVED lines=16> */
[----:B------:R-:W-:Y:S01]  /*7470*/  IMAD R5, R38, R9, RZ ;  /* 0x0000000926057224 */ /* 0x000fe200078e02ff */
[----:B------:R-:W-:Y:S01]  /*7480*/  PRMT R7, R50, 0x8880, RZ ;  /* 0x0000888032077816 */ /* 0x000fe200000000ff */
[----:B------:R-:W-:Y:S01]  /*7490*/  IMAD R12, R38, R16, RZ ;  /* 0x00000010260c7224 */ /* 0x000fe200078e02ff */
[----:B------:R-:W-:Y:S01]  /*74a0*/  I2IP.S8.S32.SAT R56, R2, R0, R56 ;  /* 0x0000000002387239 */ /* 0x000fe20000001438 */
[C---:B------:R-:W-:Y:S01]  /*74b0*/  IMAD R9, R38.reuse, R13, RZ ;  /* 0x0000000d26097224 */ /* 0x040fe200078e02ff */
[----:B------:R-:W-:Y:S01]  /*74c0*/  SHF.R.S32.HI R3, RZ, 0x18, R49 ;  /* 0x00000018ff037819 */ /* 0x000fe20000011431 */
[----:B------:R-:W-:Y:S01]  /*74d0*/  IMAD R16, R38, R20, RZ ;  /* 0x0000001426107224 */ /* 0x000fe200078e02ff */
[----:B----4-:R-:W-:Y:S01]  /*74e0*/  SHF.L.U32 R0, R44, 0x10, RZ ;  /* 0x000000102c007819 */ /* 0x010fe200000006ff */
[----:B------:R-:W-:Y:S01]  /*74f0*/  IMAD R13, R38, R17, RZ ;  /* 0x00000011260d7224 */ /* 0x000fe200078e02ff */
[----:B------:R-:W-:Y:S01]  /*7500*/  SHF.L.U32 R2, R44, 0x8, RZ ;  /* 0x000000082c027819 */ /* 0x000fe200000006ff */
[C---:B------:R-:W-:Y:S01]  /*7510*/  IMAD R20, R38.reuse, R24, RZ ;  /* 0x0000001826147224 */ /* 0x040fe200078e02ff */
[----:B------:R-:W-:Y:S01]  /*7520*/  SHF.R.S32.HI R0, RZ, 0x18, R0 ;  /* 0x00000018ff007819 */ /* 0x000fe20000011400 */
[C---:B------:R-:W-:Y:S01]  /*7530*/  IMAD R17, R38.reuse, R21, RZ ;  /* 0x0000001526117224 */ /* 0x040fe200078e02ff */
[----:B------:R-:W-:Y:S01]  /*7540*/  SHF.R.S32.HI R2, RZ, 0x18, R2 ;  /* 0x00000018ff027819 */ /* 0x000fe20000011402 */
[C---:B------:R-:W-:Y:S02]  /*7550*/  IMAD R24, R38.reuse, R28, RZ ;  /* 0x0000001c26187224 */ /* 0x040fe400078e02ff */
[C---:B------:R-:W-:Y:S02]  /*7560*/  IMAD R6, R38.reuse, R10, RZ ;  /* 0x0000000a26067224 */ /* 0x040fe400078e02ff */
[C---:B------:R-:W-:Y:S02]  /*7570*/  IMAD R21, R38.reuse, R25, RZ ;  /* 0x0000001926157224 */ /* 0x040fe400078e02ff */
[----:B------:R-:W-:Y:S01]  /*7580*/  IMAD R28, R38, R32, RZ ;  /* 0x00000020261c7224 */ /* 0x000fe200078e02ff */
[----:B------:R-:W-:Y:S01]  /*7590*/  SHF.L.U32 R32, R50, 0x10, RZ ;  /* 0x0000001032207819 */ /* 0x000fe200000006ff */
[-C--:B------:R-:W-:Y:S02]  /*75a0*/  IMAD R4, R41, R40.reuse, R4 ;  /* 0x0000002829047224 */ /* 0x080fe400078e0204 */
[----:B------:R-:W-:Y:S01]  /*75b0*/  IMAD R25, R38, R29, RZ ;  /* 0x0000001d26197224 */ /* 0x000fe200078e02ff */
[----:B------:R-:W-:Y:S01]  /*75c0*/  SHF.R.S32.HI R32, RZ, 0x18, R32 ;  /* 0x00000018ff207819 */ /* 0x000fe20000011420 */
[----:B------:R-:W-:Y:S02]  /*75d0*/  IMAD R5, R42, R40, R5 ;  /* 0x000000282a057224 */ /* 0x000fe400078e0205 */
[----:B------:R-:W-:Y:S01]  /*75e0*/  IMAD R29, R38, R33, RZ ;  /* 0x00000021261d7224 */ /* 0x000fe200078e02ff */
[----:B------:R-:W-:Y:S01]  /*75f0*/  SHF.L.U32 R33, R50, 0x8, RZ ;  /* 0x0000000832217819 */ /* 0x000fe200000006ff */
[C---:B------:R-:W-:Y:S02]  /*7600*/  IMAD R11, R38.reuse, R11, RZ ;  /* 0x0000000b260b7224 */ /* 0x040fe400078e02ff */
[C---:B------:R-:W-:Y:S01]  /*7610*/  IMAD R10, R38.reuse, R14, RZ ;  /* 0x0000000e260a7224 */ /* 0x040fe200078e02ff */
[----:B------:R-:W-:Y:S01]  /*7620*/  SHF.R.S32.HI R33, RZ, 0x18, R33 ;  /* 0x00000018ff217819 */ /* 0x000fe20000011421 */
[----:B------:R-:W-:Y:S02]  /*7630*/  IMAD R6, R43, R40, R6 ;  /* 0x000000282b067224 */ /* 0x000fe400078e0206 */
[C---:B------:R-:W-:Y:S02]  /*7640*/  IMAD R14, R38.reuse, R18, RZ ;  /* 0x00000012260e7224 */ /* 0x040fe400078e02ff */
[C---:B------:R-:W-:Y:S02]  /*7650*/  IMAD R18, R38.reuse, R22, RZ ;  /* 0x0000001626127224 */ /* 0x040fe400078e02ff */
[----:B------:R-:W-:Y:S01]  /*7660*/  IMAD R11, R3, R40, R11 ;  /* 0x00000028030b7224 */ /* 0x000fe200078e020b */
[----:B------:R-:W-:Y:S01]  /*7670*/  PRMT R3, R51, 0x8880, RZ ;  /* 0x0000888033037816 */ /* 0x000fe200000000ff */
[C---:B------:R-:W-:Y:S02]  /*7680*/  IMAD R22, R38.reuse, R26, RZ ;  /* 0x0000001a26167224 */ /* 0x040fe400078e02ff */
[C---:B------:R-:W-:Y:S01]  /*7690*/  IMAD R26, R38.reuse, R30, RZ ;  /* 0x0000001e261a7224 */ /* 0x040fe200078e02ff */
[----:B------:R-:W-:Y:S01]  /*76a0*/  I2IP.S8.S32.SAT R11, R11, R6, RZ ;  /* 0x000000060b0b7239 */ /* 0x000fe200000014ff */
[----:B------:R-:W-:Y:S01]  /*76b0*/  IMAD R8, R7, R40, R8 ;  /* 0x0000002807087224 */ /* 0x000fe200078e0208 */
[----:B------:R-:W-:Y:S01]  /*76c0*/  SHF.L.U32 R6, R51, 0x10, RZ ;  /* 0x0000001033067819 */ /* 0x000fe200000006ff */
[----:B------:R-:W-:Y:S01]  /*76d0*/  IMAD R30, R38, R34, RZ ;  /* 0x00000022261e7224 */ /* 0x000fe200078e02ff */
[----:B------:R-:W-:Y:S01]  /*76e0*/  SHF.R.S32.HI R34, RZ, 0x18, R50 ;  /* 0x00000018ff227819 */ /* 0x000fe20000011432 */
[----:B------:R-:W-:Y:S01]  /*76f0*/  IMAD R9, R32, R40, R9 ;  /* 0x0000002820097224 */ /* 0x000fe200078e0209 */
[----:B------:R-:W-:Y:S01]  /*7700*/  SHF.R.S32.HI R6, RZ, 0x18, R6 ;  /* 0x00000018ff067819 */ /* 0x000fe20000011406 */
[----:B------:R-:W-:Y:S01]  /*7710*/  IMAD R15, R38, R15, RZ ;  /* 0x0000000f260f7224 */ /* 0x000fe200078e02ff */
[----:B------:R-:W-:Y:S01]  /*7720*/  I2IP.S8.S32.SAT R57, R5, R4, R11 ;  /* 0x0000000405397239 */ /* 0x000fe2000000140b */
[-C--:B------:R-:W-:Y:S01]  /*7730*/  IMAD R10, R33, R40.reuse, R10 ;  /* 0x00000028210a7224 */ /* 0x080fe200078e020a */
[----:B------:R-:W-:Y:S01]  /*7740*/  SHF.L.U32 R5, R45, 0x10, RZ ;  /* 0x000000102d057819 */ /* 0x000fe200000006ff */
[----:B------:R-:W-:Y:S01]  /*7750*/  IMAD.SHL.U32 R7, R51, 0x100, RZ ;  /* 0x0000010033077824 */ /* 0x000fe200078e00ff */
[----:B------:R-:W-:Y:S01]  /*7760*/  PRMT R4, R45, 0x8880, RZ ;  /* 0x000088802d047816 */ /* 0x000fe200000000ff */
[-C--:B------:R-:W-:Y:S01]  /*7770*/  IMAD R15, R34, R40.reuse, R15 ;  /* 0x00000028220f7224 */ /* 0x080fe200078e020f */
[----:B------:R-:W-:Y:S01]  /*7780*/  SHF.R.S32.HI R5, RZ, 0x18, R5 ;  /* 0x00000018ff057819 */ /* 0x000fe20000011405 */
[-C--:B------:R-:W-:Y:S01]  /*7790*/  IMAD R12, R3, R40.reuse, R12 ;  /* 0x00000028030c7224 */ /* 0x080fe200078e020c */
[----:B------:R-:W-:Y:S01]  /*77a0*/  SHF.R.S32.HI R7, RZ, 0x18, R7 ;  /* 0x00000018ff077819 */ /* 0x000fe20000011407 */
[----:B------:R-:W-:Y:S01]  /*77b0*/  IMAD R13, R6, R40, R13 ;  /* 0x00000028060d7224 */ /* 0x000fe200078e020d */
[----:B------:R-:W-:Y:S01]  /*77c0*/  I2IP.S8.S32.SAT R15, R15, R10, RZ ;  /* 0x0000000a0f0f7239 */ /* 0x000fe200000014ff */
[----:B------:R-:W-:Y:S01]  /*77d0*/  IMAD R19, R38, R19, RZ ;  /* 0x0000001326137224 */ /* 0x000fe200078e02ff */
[----:B------:R-:W-:Y:S01]  /*77e0*/  SHF.R.S32.HI R10, RZ, 0x18, R51 ;  /* 0x00000018ff0a7819 */ /* 0x000fe20000011433 */
[----:B------:R-:W-:Y:S01]  /*77f0*/  IMAD R14, R7, R40, R14 ;  /* 0x00000028070e7224 */ /* 0x000fe200078e020e */
[----:B------:R-:W-:Y:S01]  /*7800*/  PRMT R3, R44, 0x8880, RZ ;  /* 0x000088802c037816 */ /* 0x000fe200000000ff */
[----:B------:R-:W-:Y:S01]  /*7810*/  IMAD R23, R38, R23, RZ ;  /* 0x0000001726177224 */ /* 0x000fe200078e02ff */
[----:B------:R-:W-:Y:S01]  /*7820*/  I2IP.S8.S32.SAT R58, R9, R8, R15 ;  /* 0x00000008093a7239 */ /* 0x000fe2000000140f */
[-C--:B------:R-:W-:Y:S02]  /*7830*/  IMAD R19, R10, R40.reuse, R19 ;  /* 0x000000280a137224 */ /* 0x080fe400078e0213 */
[-C--:B------:R-:W-:Y:S01]  /*7840*/  IMAD R16, R3, R40.reuse, R16 ;  /* 0x0000002803107224 */ /* 0x080fe200078e0210 */
[----:B------:R-:W-:Y:S01]  /*7850*/  SHF.R.S32.HI R3, RZ, 0x18, R44 ;  /* 0x00000018ff037819 */ /* 0x000fe2000001142c */
[----:B------:R-:W-:Y:S01]  /*7860*/  IMAD R17, R0, R40, R17 ;  /* 0x0000002800117224 */ /* 0x000fe200078e0211 */
[----:B------:R-:W-:Y:S01]  /*7870*/  I2IP.S8.S32.SAT R14, R19, R14, RZ ;  /* 0x0000000e130e7239 */ /* 0x000fe200000014ff */
[----:B------:R-:W-:Y:S02]  /*7880*/  IMAD.SHL.U32 R0, R45, 0x100, RZ ;  /* 0x000001002d007824 */ /* 0x000fe400078e00ff */
[-C--:B------:R-:W-:Y:S01]  /*7890*/  IMAD R18, R2, R40.reuse, R18 ;  /* 0x0000002802127224 */ /* 0x080fe200078e0212 */
[----:B------:R-:W-:Y:S01]  /*78a0*/  SHF.R.S32.HI R2, RZ, 0x18, R45 ;  /* 0x00000018ff027819 */ /* 0x000fe2000001142d */
[-C--:B------:R-:W-:Y:S01]  /*78b0*/  IMAD R23, R3, R40.reuse, R23 ;  /* 0x0000002803177224 */ /* 0x080fe200078e0217 */
[----:B------:R-:W-:Y:S01]  /*78c0*/  SHF.R.S32.HI R0, RZ, 0x18, R0 ;  /* 0x00000018ff007819 */ /* 0x000fe20000011400 */
[-C--:B------:R-:W-:Y:S01]  /*78d0*/  IMAD R20, R4, R40.reuse, R20 ;  /* 0x0000002804147224 */ /* 0x080fe200078e0214 */
[C---:B------:R-:W-:Y:S01]  /*78e0*/  SHF.L.U32 R4, R46.reuse, 0x10, RZ ;  /* 0x000000102e047819 */ /* 0x040fe200000006ff */
[-C--:B------:R-:W-:Y:S01]  /*78f0*/  IMAD R21, R5, R40.reuse, R21 ;  /* 0x0000002805157224 */ /* 0x080fe200078e0215 */
[----:B------:R-:W-:Y:S01]  /*7900*/  PRMT R3, R46, 0x8880, RZ ;  /* 0x000088802e037816 */ /* 0x000fe200000000ff */
[----:B------:R-:W-:Y:S01]  /*7910*/  IMAD R27, R38, R27, RZ ;  /* 0x0000001b261b7224 */ /* 0x000fe200078e02ff */
[----:B------:R-:W-:Y:S01]  /*7920*/  SHF.L.U32 R5, R46, 0x8, RZ ;  /* 0x000000082e057819 */ /* 0x000fe200000006ff */
[-C--:B------:R-:W-:Y:S01]  /*7930*/  IMAD R22, R0, R40.reuse, R22 ;  /* 0x0000002800167224 */ /* 0x080fe200078e0216 */
[----:B------:R-:W-:Y:S01]  /*7940*/  SHF.R.S32.HI R4, RZ, 0x18, R4 ;  /* 0x00000018ff047819 */ /* 0x000fe20000011404 */
[-C--:B------:R-:W-:Y:S01]  /*7950*/  IMAD R27, R2, R40.reuse, R27 ;  /* 0x00000028021b7224 */ /* 0x080fe200078e021b */
[----:B------:R-:W-:Y:S01]  /*7960*/  SHF.R.S32.HI R5, RZ, 0x18, R5 ;  /* 0x00000018ff057819 */ /* 0x000fe20000011405 */
[-C--:B------:R-:W-:Y:S01]  /*7970*/  IMAD R24, R3, R40.reuse, R24 ;  /* 0x0000002803187224 */ /* 0x080fe200078e0218 */
[C---:B------:R-:W-:Y:S01]  /*7980*/  SHF.L.U32 R3, R47.reuse, 0x10, RZ ;  /* 0x000000102f037819 */ /* 0x040fe200000006ff */
[-C--:B------:R-:W-:Y:S01]  /*7990*/  IMAD R25, R4, R40.reuse, R25 ;  /* 0x0000002804197224 */ /* 0x080fe200078e0219 */
[----:B------:R-:W-:Y:S01]  /*79a0*/  SHF.R.S32.HI R0, RZ, 0x18, R46 ;  /* 0x00000018ff007819 */ /* 0x000fe2000001142e */
[----:B------:R-:W-:Y:S01]  /*79b0*/  IMAD R31, R38, R31, RZ ;  /* 0x0000001f261f7224 */ /* 0x000fe200078e02ff */
[----:B------:R-:W-:Y:S01]  /*79c0*/  PRMT R2, R47, 0x8880, RZ ;  /* 0x000088802f027816 */ /* 0x000fe200000000ff */
[-C--:B------:R-:W-:Y:S01]  /*79d0*/  IMAD R26, R5, R40.reuse, R26 ;  /* 0x00000028051a7224 */ /* 0x080fe200078e021a */
[----:B------:R-:W-:Y:S01]  /*79e0*/  SHF.L.U32 R4, R47, 0x8, RZ ;  /* 0x000000082f047819 */ /* 0x000fe200000006ff */
[-C--:B------:R-:W-:Y:S01]  /*79f0*/  IMAD R31, R0, R40.reuse, R31 ;  /* 0x00000028001f7224 */ /* 0x080fe200078e021f */
[----:B------:R-:W-:Y:S01]  /*7a00*/  SHF.R.S32.HI R3, RZ, 0x18, R3 ;  /* 0x00000018ff037819 */ /* 0x000fe20000011403 */
[-C--:B------:R-:W-:Y:S01]  /*7a10*/  IMAD R28, R2, R40.reuse, R28 ;  /* 0x00000028021c7224 */ /* 0x080fe200078e021c */
[----:B------:R-:W-:Y:S01]  /*7a20*/  SHF.R.S32.HI R4, RZ, 0x18, R4 ;  /* 0x00000018ff047819 */ /* 0x000fe20000011404 */
[----:B------:R-:W-:Y:S01]  /*7a30*/  IMAD R35, R38, R35, RZ ;  /* 0x0000002326237224 */ /* 0x000fe200078e02ff */
[----:B------:R-:W-:Y:S01]  /*7a40*/  SHF.R.S32.HI R5, RZ, 0x18, R47 ;  /* 0x00000018ff057819 */ /* 0x000fe2000001142f */
[----:B------:R-:W-:Y:S01]  /*7a50*/  IMAD R29, R3, R40, R29 ;  /* 0x00000028031d7224 */ /* 0x000fe200078e021d */
[----:B------:R-:W-:Y:S01]  /*7a60*/  I2IP.S8.S32.SAT R59, R13, R12, R14 ;  /* 0x0000000c0d3b7239 */ /* 0x000fe2000000140e */
[----:B------:R-:W-:Y:S01]  /*7a70*/  IMAD R30, R4, R40, R30 ;  /* 0x00000028041e7224 */ /* 0x000fe200078e021e */
[----:B------:R-:W-:Y:S01]  /*7a80*/  I2IP.S8.S32.SAT R18, R23, R18, RZ ;  /* 0x0000001217127239 */ /* 0x000fe200000014ff */
[----:B------:R-:W-:Y:S01]  /*7a90*/  IMAD R35, R5, R40, R35 ;  /* 0x0000002805237224 */ /* 0x000fe200078e0223 */
[----:B------:R-:W-:Y:S01]  /*7aa0*/  I2IP.S8.S32.SAT R22, R27, R22, RZ ;  /* 0x000000161b167239 */ /* 0x000fe200000014ff */
[----:B------:R1:W-:Y:S01]  /*7ab0*/  STS.128 [R69+UR44+0x5200], R56 ;  /* 0x0052003845007988 */ /* 0x0003e20008000c2c */
[----:B------:R-:W-:Y:S02]  /*7ac0*/  I2IP.S8.S32.SAT R26, R31, R26, RZ ;  /* 0x0000001a1f1a7239 */ /* 0x000fe400000014ff */
[----:B------:R-:W-:Y:S02]  /*7ad0*/  I2IP.S8.S32.SAT R19, R35, R30, RZ ;  /* 0x0000001e23137239 */ /* 0x000fe400000014ff */
[----:B------:R-:W-:Y:S02]  /*7ae0*/  I2IP.S8.S32.SAT R16, R17, R16, R18 ;  /* 0x0000001011107239 */ /* 0x000fe40000001412 */
[----:B------:R-:W-:Y:S02]  /*7af0*/  I2IP.S8.S32.SAT R17, R21, R20, R22 ;  /* 0x0000001415117239 */ /* 0x000fe40000001416 */
        /* <DEDUP_REMOVED lines=13> */
[----:B------:R-:W-:Y:S02]  /*7bd0*/  UIADD3 UR4, UP0, UPT, UR62, 0x680, URZ ;  /* 0x000006803e047890 */ /* 0x000fe4000ff1e0ff */
[----:B------:R-:W-:Y:S02]  /*7be0*/  UIADD3 UR9, UPT, UPT, UR49, 0x40, URZ ;  /* 0x0000004031097890 */ /* 0x000fe4000fffe0ff */
[----:B------:R-:W-:Y:S02]  /*7bf0*/  UIADD3 UR8, UPT, UPT, UR44, 0x5200, URZ ;  /* 0x000052002c087890 */ /* 0x000fe4000fffe0ff */
[----:B------:R-:W-:Y:S01]  /*7c00*/  UIADD3.X UR5, UPT, UPT, URZ, UR63, URZ, UP0, !UPT ;  /* 0x0000003fff057290 */ /* 0x000fe200087fe4ff */
[----:B------:R-:W-:Y:S01]  /*7c10*/  UMOV UR10, UR50 ;  /* 0x00000032000a7c82 */ /* 0x000fe20008000000 */
[----:B------:R-:W-:Y:S07]  /*7c20*/  UMOV UR11, UR36 ;  /* 0x00000024000b7c82 */ /* 0x000fee0008000000 */
[----:B------:R2:W-:Y:S01]  /*7c30*/  UTMASTG.3D [UR8], [UR4] ;  /* 0x00000008040073b5 */ /* 0x0005e20008010000 */
[----:B------:R0:W-:Y:S01]  /*7c40*/  UTMACMDFLUSH ;  /* 0x00000000000079b7 */ /* 0x0001e20000000000 */
[----:B--2---:R-:W-:Y:S04]  /*7c50*/  DEPBAR.LE SB0, 0x1 ;  /* 0x000080400000791a */ /* 0x004fe80000000000 */
.L_x_114:
[----:B------:R-:W-:Y:S05]  /*7c60*/  BSYNC.RECONVERGENT B0 ;  /* 0x0000000000007941 */ /* 0x000fea0003800200 */
.L_x_113:
        /* <DEDUP_REMOVED lines=14> */
.L_x_118:
[----:B------:R-:W-:Y:S05]  /*7d50*/  BSYNC B0 ;  /* 0x0000000000007941 */ /* 0x000fea0003800000 */
.L_x_117:
[----:B------:R-:W-:Y:S01]  /*7d60*/  ISETP.NE.AND P0, PT, R54, RZ, PT ;  /* 0x000000ff3600720c */ /* 0x000fe20003f05270 */
[----:B------:R-:W-:Y:S11]  /*7d70*/  VIADD R82, R82, 0x1 ;  /* 0x0000000152527836 */ /* 0x000ff60000000000 */
[----:B------:R-:W-:Y:S01]  /*7d80*/  @!UPT UIADD3 URZ, UPT, UPT, URZ, URZ, URZ ;  /* 0x000000fffffff290 */ /* 0x000fe2000fffe0ff */
[----:B------:R3:W4:Y:S04]  /*7d90*/  @P0 LDS.128 R44, [R2+0x210] ;  /* 0x00021000022c0984 */ /* 0x0007280000000c00 */
[----:B------:R1:W1:Y:S01]  /*7da0*/  @P0 LDS.128 R48, [R3+0x200] ;  /* 0x0002000003300984 */ /* 0x0002620000000c00 */
        /* <DEDUP_REMOVED lines=8> */
[----:B---3--:R-:W-:Y:S02]  /*7e30*/  VIADD R2, R0, 0x60 ;  /* 0x0000006000027836 */ /* 0x008fe40000000000 */
[----:B--2---:R-:W-:Y:S05]  /*7e40*/  IMAD.U32 R0, RZ, RZ, UR45 ;  /* 0x0000002dff007e24 */ /* 0x004fea000f8e00ff */
[----:B------:R-:W-:Y:S04]  /*7e50*/  PRMT R0, R0, 0x654, R2 ;  /* 0x0000065400007816 */ /* 0x000fe80000000002 */
[----:B-----5:R2:W-:Y:S02]  /*7e60*/  SYNCS.ARRIVE.TRANS64.RED.A1T0 RZ, [R0+URZ], RZ ;  /* 0x000000ff00ff79a7 */ /* 0x0205e400081004ff */
[----:B--2---:R-:W-:Y:S04]  /*7e70*/  SEL R0, RZ, 0x1, P0 ;  /* 0x00000001ff007807 */ /* 0x004fe80000000000 */
[----:B-1--4-:R-:W-:Y:S02]  /*7e80*/  LOP3.LUT R81, R81, R0, RZ, 0x3c, !PT ;  /* 0x0000000051517212 */ /* 0x012fe400078e3cff */
.L_x_116:
[----:B------:R-:W-:Y:S05]  /*7e90*/  BSYNC B1 ;  /* 0x0000000000017941 */ /* 0x000fea0003800000 */
.L_x_115:
        /* <DEDUP_REMOVED lines=21> */
.L_x_120:
        /* <DEDUP_REMOVED lines=36> */
[----:B------:R-:W-:Y:S01]  /*8230*/  SHF.L.U32 R0, R44, 0x10, RZ ;  /* 0x000000102c007819 */ /* 0x000fe200000006ff */
        /* <DEDUP_REMOVED lines=110> */
[----:B------:R-:W-:Y:S02]  /*8920*/  UIADD3 UR4, UPT, UPT, UR44, 0x4200, URZ ;  /* 0x000042002c047890 */ /* 0x000fe4000fffe0ff */
[----:B------:R-:W-:Y:S01]  /*8930*/  UIADD3 UR9, UPT, UPT, UR49, 0x80, URZ ;  /* 0x0000008031097890 */ /* 0x000fe2000fffe0ff */
[----:B------:R-:W-:Y:S01]  /*8940*/  UMOV UR10, UR50 ;  /* 0x00000032000a7c82 */ /* 0x000fe20008000000 */
[----:B------:R-:W-:Y:S02]  /*8950*/  UMOV UR11, UR36 ;  /* 0x00000024000b7c82 */ /* 0x000fe40008000000 */
        /* <DEDUP_REMOVED lines=8> */
.L_x_122:
[----:B------:R-:W-:Y:S05]  /*89e0*/  BSYNC.RECONVERGENT B0 ;  /* 0x0000000000007941 */ /* 0x000fea0003800200 */
.L_x_121:
        /* <DEDUP_REMOVED lines=14> */
.L_x_126:
[----:B------:R-:W-:Y:S05]  /*8ad0*/  BSYNC B0 ;  /* 0x0000000000007941 */ /* 0x000fea0003800000 */
.L_x_125:
        /* <DEDUP_REMOVED lines=18> */
.L_x_124:
[----:B------:R-:W-:Y:S05]  /*8c00*/  BSYNC B1 ;  /* 0x0000000000017941 */ /* 0x000fea0003800000 */
.L_x_123:
        /* <DEDUP_REMOVED lines=21> */
.L_x_128:
[----:B------:R-:W-:Y:S01]  /*8d60*/  ISETP.NE.AND P0, PT, R87, RZ, PT ;  /* 0x000000ff5700720c */ /* 0x000fe20003f05270 */
[----:B------:R-:W-:Y:S05]  /*8d70*/  WARPSYNC.ALL ;  /* 0x0000000000007948 */ /* 0x000fea0003800000 */
[----:B------:R-:W-:Y:S01]  /*8d80*/  IMAD.SHL.U32 R66, R49, 0x100, RZ ;  /* 0x0000010031427824 */ /* 0x000fe200078e00ff */
[----:B------:R-:W-:Y:S01]  /*8d90*/  R2UR UR4, R39 ;  /* 0x00000000270472ca */ /* 0x000fe200000e0000 */
[----:B------:R-:W-:Y:S01]  /*8da0*/  IMAD.SHL.U32 R60, R51, 0x100, RZ ;  /* 0x00000100333c7824 */ /* 0x000fe200078e00ff */
[C---:B------:R-:W-:Y:S01]  /*8db0*/  SHF.L.U32 R2, R48.reuse, 0x10, RZ ;  /* 0x0000001030027819 */ /* 0x040fe200000006ff */
[----:B----4-:R-:W-:Y:S01]  /*8dc0*/  IMAD.SHL.U32 R54, R45, 0x100, RZ ;  /* 0x000001002d367824 */ /* 0x010fe200078e00ff */
[C---:B------:R-:W-:Y:S01]  /*8dd0*/  PRMT R0, R48.reuse, 0x8880, RZ ;  /* 0x0000888030007816 */ /* 0x040fe200000000ff */
[----:B------:R-:W-:Y:S01]  /*8de0*/  BSSY.RECONVERGENT B0, `(.L_x_129) ;  /* 0x000009e000007945 */ /* 0x000fe20003800200 */
[----:B------:R-:W-:Y:S02]  /*8df0*/  SHF.L.U32 R3, R48, 0x8, RZ ;  /* 0x0000000830037819 */ /* 0x000fe400000006ff */
[----:B------:R-:W-:Y:S02]  /*8e00*/  SHF.R.S32.HI R2, RZ, 0x18, R2 ;  /* 0x00000018ff027819 */ /* 0x000fe40000011402 */
[----:B------:R-:W-:Y:S02]  /*8e10*/  PRMT R68, R49, 0x8880, RZ ;  /* 0x0000888031447816 */ /* 0x000fe400000000ff */
[----:B------:R-:W-:Y:S01]  /*8e20*/  SHF.R.S32.HI R3, RZ, 0x18, R3 ;  /* 0x00000018ff037819 */ /* 0x000fe20000011403 */
[----:B-1----:R-:W-:Y:S01]  /*8e30*/  LDTM.16dp32bit_t0_t15.x32 R4, tmem[UR4+0xc0] ;  /* 0x0000c004000479ee */ /* 0x002fe20008a80000 */
[----:B------:R-:W1:Y:S01]  /*8e40*/  LDTM.16dp32bit_t16_t31.x32 R4, tmem[UR4+0xe0] ;  /* 0x0000e004000479ee */ /* 0x000e620008aa0000 */
[----:B------:R-:W-:Y:S01]  /*8e50*/  NOP ;  /* 0x0000000000007918 */ /* 0x000fe20000000000 */
[----:B------:R-:W-:Y:S02]  /*8e60*/  SHF.L.U32 R63, R50, 0x8, RZ ;  /* 0x00000008323f7819 */ /* 0x000fe400000006ff */
[C---:B------:R-:W-:Y:S02]  /*8e70*/  PRMT R62, R51.reuse, 0x8880, RZ ;  /* 0x00008880333e7816 */ /* 0x040fe400000000ff */
[----:B------:R-:W-:Y:S02]  /*8e80*/  SHF.L.U32 R61, R51, 0x10, RZ ;  /* 0x00000010333d7819 */ /* 0x000fe400000006ff */
[----:B------:R-:W-:Y:S02]  /*8e90*/  R2UR UR5, R52 ;  /* 0x00000000340572ca */ /* 0x000fe400000e0000 */
[----:B------:R-:W-:Y:S01]  /*8ea0*/  SHF.R.S32.HI R39, RZ, 0x18, R48 ;  /* 0x00000018ff277819 */ /* 0x000fe20000011430 */
[----:B------:R-:W-:Y:S01]  /*8eb0*/  IMAD.SHL.U32 R48, R47, 0x100, RZ ;  /* 0x000001002f307824 */ /* 0x000fe200078e00ff */
[----:B------:R-:W-:Y:S02]  /*8ec0*/  SHF.L.U32 R67, R49, 0x10, RZ ;  /* 0x0000001031437819 */ /* 0x000fe400000006ff */
[C---:B------:R-:W-:Y:S02]  /*8ed0*/  PRMT R65, R50.reuse, 0x8880, RZ ;  /* 0x0000888032417816 */ /* 0x040fe400000000ff */
[----:B------:R-:W-:Y:S02]  /*8ee0*/  SHF.R.S32.HI R41, RZ, 0x18, R49 ;  /* 0x00000018ff297819 */ /* 0x000fe40000011431 */
[----:B------:R-:W-:Y:S02]  /*8ef0*/  SHF.L.U32 R64, R50, 0x10, RZ ;  /* 0x0000001032407819 */ /* 0x000fe400000006ff */
[----:B------:R-:W-:Y:S01]  /*8f00*/  SHF.R.S32.HI R42, RZ, 0x18, R50 ;  /* 0x00000018ff2a7819 */ /* 0x000fe20000011432 */
[----:B------:R-:W-:Y:S01]  /*8f10*/  UIADD3 UR4, UPT, UPT, UR5, 0xd0, URZ ;  /* 0x000000d005047890 */ /* 0x000fe2000fffe0ff */
[----:B------:R-:W-:Y:S01]  /*8f20*/  PRMT R59, R44, 0x8880, RZ ;  /* 0x000088802c3b7816 */ /* 0x000fe200000000ff */
[C---:B-1----:R-:W-:Y:S02]  /*8f30*/  IMAD R4, R38.reuse, R4, RZ ;  /* 0x0000000426047224 */ /* 0x042fe400078e02ff */
[----:B------:R-:W-:Y:S01]  /*8f40*/  UPRMT UR4, UR45, 0x654, UR4 ;  /* 0x000006542d047896 */ /* 0x000fe20008000004 */
[C---:B------:R-:W-:Y:S01]  /*8f50*/  IMAD R5, R38.reuse, R5, RZ ;  /* 0x0000000526057224 */ /* 0x040fe200078e02ff */
[----:B------:R-:W-:Y:S01]  /*8f60*/  SHF.R.S32.HI R43, RZ, 0x18, R51 ;  /* 0x00000018ff2b7819 */ /* 0x000fe20000011433 */
[----:B------:R-:W-:Y:S01]  /*8f70*/  IMAD R6, R38, R6, RZ ;  /* 0x0000000626067224 */ /* 0x000fe200078e02ff */
[----:B------:R-:W-:Y:S01]  /*8f80*/  SHF.L.U32 R51, R46, 0x8, RZ ;  /* 0x000000082e337819 */ /* 0x000fe200000006ff */
[----:B------:R-:W-:Y:S01]  /*8f90*/  IMAD R4, R0, R40, R4 ;  /* 0x0000002800047224 */ /* 0x000fe200078e0204 */
[----:B------:R-:W-:Y:S01]  /*8fa0*/  MOV R0, R68 ;  /* 0x0000004400007202 */ /* 0x000fe20000000f00 */
[----:B------:R-:W-:Y:S01]  /*8fb0*/  IMAD R7, R38, R7, RZ ;  /* 0x0000000726077224 */ /* 0x000fe200078e02ff */
[----:B------:R-:W-:Y:S01]  /*8fc0*/  SHF.L.U32 R58, R44, 0x10, RZ ;  /* 0x000000102c3a7819 */ /* 0x000fe200000006ff */
[-C--:B------:R-:W-:Y:S01]  /*8fd0*/  IMAD R5, R2, R40.reuse, R5 ;  /* 0x0000002802057224 */ /* 0x080fe200078e0205 */
[----:B------:R-:W-:Y:S01]  /*8fe0*/  SYNCS.ARRIVE.TRANS64.RED.A1T0 RZ, [UR4], RZ ;  /* 0x000000ffffff79a7 */ /* 0x000fe20008100404 */
[----:B------:R-:W-:Y:S01]  /*8ff0*/  IMAD R6, R3, R40, R6 ;  /* 0x0000002803067224 */ /* 0x000fe200078e0206 */
[----:B------:R-:W-:Y:S01]  /*9000*/  SHF.R.S32.HI R2, RZ, 0x18, R67 ;  /* 0x00000018ff027819 */ /* 0x000fe20000011443 */
[C---:B------:R-:W-:Y:S01]  /*9010*/  IMAD R8, R38.reuse, R8, RZ ;  /* 0x0000000826087224 */ /* 0x040fe200078e02ff */
[----:B------:R-:W-:Y:S01]  /*9020*/  SHF.R.S32.HI R3, RZ, 0x18, R66 ;  /* 0x00000018ff037819 */ /* 0x000fe20000011442 */
[-C--:B------:R-:W-:Y:S01]  /*9030*/  IMAD R7, R39, R40.reuse, R7 ;  /* 0x0000002827077224 */ /* 0x080fe200078e0207 */
[----:B------:R-:W-:Y:S01]  /*9040*/  MOV R39, R65 ;  /* 0x0000004100277202 */ /* 0x000fe20000000f00 */
[----:B------:R-:W-:Y:S01]  /*9050*/  IMAD R9, R38, R9, RZ ;  /* 0x0000000926097224 */ /* 0x000fe200078e02ff */
[C---:B------:R-:W-:Y:S01]  /*9060*/  PRMT R56, R45.reuse, 0x8880, RZ ;  /* 0x000088802d387816 */ /* 0x040fe200000000ff */
[----:B------:R-:W-:Y:S01]  /*9070*/  IMAD R8, R0, R40, R8 ;  /* 0x0000002800087224 */ /* 0x000fe200078e0208 */
[----:B------:R-:W-:Y:S01]  /*9080*/  SHF.L.U32 R55, R45, 0x10, RZ ;  /* 0x000000102d377819 */ /* 0x000fe200000006ff */
[----:B------:R-:W-:Y:S01]  /*9090*/  IMAD R10, R38, R10, RZ ;  /* 0x0000000a260a7224 */ /* 0x000fe200078e02ff */
[----:B------:R-:W-:Y:S01]  /*90a0*/  PRMT R53, R46, 0x8880, RZ ;  /* 0x000088802e357816 */ /* 0x000fe200000000ff */
[----:B------:R-:W-:Y:S01]  /*90b0*/  IMAD R9, R2, R40, R9 ;  /* 0x0000002802097224 */ /* 0x000fe200078e0209 */
[----:B------:R-:W-:Y:S01]  /*90c0*/  SHF.R.S32.HI R45, RZ, 0x18, R45 ;  /* 0x00000018ff2d7819 */ /* 0x000fe2000001142d */
[----:B------:R-:W-:Y:S01]  /*90d0*/  IMAD R0, R38, R20, RZ ;  /* 0x0000001426007224 */ /* 0x000fe200078e02ff */
[----:B------:R-:W-:Y:S01]  /*90e0*/  SHF.L.U32 R52, R46, 0x10, RZ ;  /* 0x000000102e347819 */ /* 0x000fe200000006ff */
[C---:B------:R-:W-:Y:S01]  /*90f0*/  IMAD R11, R38.reuse, R11, RZ ;  /* 0x0000000b260b7224 */ /* 0x040fe200078e02ff */
[C---:B------:R-:W-:Y:S01]  /*9100*/  PRMT R50, R47.reuse, 0x8880, RZ ;  /* 0x000088802f327816 */ /* 0x040fe200000000ff */
[C---:B------:R-:W-:Y:S01]  /*9110*/  IMAD R2, R38.reuse, R21, RZ ;  /* 0x0000001526027224 */ /* 0x040fe200078e02ff */
[----:B------:R-:W-:Y:S01]  /*9120*/  SHF.R.S32.HI R46, RZ, 0x18, R46 ;  /* 0x00000018ff2e7819 */ /* 0x000fe2000001142e */
[C---:B------:R-:W-:Y:S01]  /*9130*/  IMAD R20, R38.reuse, R24, RZ ;  /* 0x0000001826147224 */ /* 0x040fe200078e02ff */
[----:B------:R-:W-:Y:S01]  /*9140*/  SHF.L.U32 R49, R47, 0x10, RZ ;  /* 0x000000102f317819 */ /* 0x000fe200000006ff */
[C---:B------:R-:W-:Y:S01]  /*9150*/  IMAD R21, R38.reuse, R25, RZ ;  /* 0x0000001926157224 */ /* 0x040fe200078e02ff */
[----:B------:R-:W-:Y:S01]  /*9160*/  SHF.R.S32.HI R47, RZ, 0x18, R47 ;  /* 0x00000018ff2f7819 */ /* 0x000fe2000001142f */
[----:B------:R-:W-:Y:S01]  /*9170*/  IMAD R24, R38, R28, RZ ;  /* 0x0000001c26187224 */ /* 0x000fe200078e02ff */
[----:B------:R-:W-:Y:S01]  /*9180*/  SHF.L.U32 R57, R44, 0x8, RZ ;  /* 0x000000082c397819 */ /* 0x000fe200000006ff */
[----:B------:R-:W-:Y:S01]  /*9190*/  IMAD R10, R3, R40, R10 ;  /* 0x00000028030a7224 */ /* 0x000fe200078e020a */
[----:B------:R-:W-:Y:S01]  /*91a0*/  SHF.R.S32.HI R44, RZ, 0x18, R44 ;  /* 0x00000018ff2c7819 */ /* 0x000fe2000001142c */
[----:B------:R-:W-:Y:S01]  /*91b0*/  IMAD R12, R38, R12, RZ ;  /* 0x0000000c260c7224 */ /* 0x000fe200078e02ff */
[----:B------:R-:W-:Y:S01]  /*91c0*/  IADD3 R36, PT, PT, R36, 0x1, RZ ;  /* 0x0000000124247810 */ /* 0x000fe20007ffe0ff */
[C---:B------:R-:W-:Y:S02]  /*91d0*/  IMAD R25, R38.reuse, R29, RZ ;  /* 0x0000001d26197224 */ /* 0x040fe400078e02ff */
[C---:B------:R-:W-:Y:S01]  /*91e0*/  IMAD R28, R38.reuse, R32, RZ ;  /* 0x00000020261c7224 */ /* 0x040fe200078e02ff */
[----:B------:R-:W-:Y:S01]  /*91f0*/  SHF.R.S32.HI R32, RZ, 0x18, R64 ;  /* 0x00000018ff207819 */ /* 0x000fe20000011440 */
[C---:B------:R-:W-:Y:S01]  /*9200*/  IMAD R29, R38.reuse, R33, RZ ;  /* 0x00000021261d7224 */ /* 0x040fe200078e02ff */
[----:B------:R-:W-:Y:S01]  /*9210*/  I2IP.S8.S32.SAT R33, R7, R6, RZ ;  /* 0x0000000607217239 */ /* 0x000fe200000014ff */
[----:B------:R-:W-:Y:S01]  /*9220*/  IMAD R11, R41, R40, R11 ;  /* 0x00000028290b7224 */ /* 0x000fe200078e020b */
[----:B------:R-:W-:Y:S01]  /*9230*/  SHF.R.S32.HI R6, RZ, 0x18, R63 ;  /* 0x00000018ff067819 */ /* 0x000fe2000001143f */
[C---:B------:R-:W-:Y:S01]  /*9240*/  IMAD R13, R38.reuse, R13, RZ ;  /* 0x0000000d260d7224 */ /* 0x040fe200078e02ff */
[----:B------:R-:W-:Y:S01]  /*9250*/  MOV R7, R62 ;  /* 0x0000003e00077202 */ /* 0x000fe20000000f00 */
[C---:B------:R-:W-:Y:S02]  /*9260*/  IMAD R14, R38.reuse, R14, RZ ;  /* 0x0000000e260e7224 */ /* 0x040fe400078e02ff */
[C---:B------:R-:W-:Y:S02]  /*9270*/  IMAD R3, R38.reuse, R22, RZ ;  /* 0x0000001626037224 */ /* 0x040fe400078e02ff */
[----:B------:R-:W-:Y:S02]  /*9280*/  IMAD R12, R39, R40, R12 ;  /* 0x00000028270c7224 */ /* 0x000fe400078e020c */
[C---:B------:R-:W-:Y:S02]  /*9290*/  IMAD R22, R38.reuse, R26, RZ ;  /* 0x0000001a26167224 */ /* 0x040fe400078e02ff */
[C---:B------:R-:W-:Y:S02]  /*92a0*/  IMAD R15, R38.reuse, R15, RZ ;  /* 0x0000000f260f7224 */ /* 0x040fe400078e02ff */
[----:B------:R-:W-:Y:S02]  /*92b0*/  IMAD R26, R38, R30, RZ ;  /* 0x0000001e261a7224 */ /* 0x000fe400078e02ff */
[----:B------:R-:W-:Y:S02]  /*92c0*/  IMAD R13, R32, R40, R13 ;  /* 0x00000028200d7224 */ /* 0x000fe400078e020d */
[C---:B------:R-:W-:Y:S01]  /*92d0*/  IMAD R30, R38.reuse, R34, RZ ;  /* 0x00000022261e7224 */ /* 0x040fe200078e02ff */
[----:B------:R-:W-:Y:S01]  /*92e0*/  I2IP.S8.S32.SAT R34, R11, R10, RZ ;  /* 0x0000000a0b227239 */ /* 0x000fe200000014ff */
[----:B------:R-:W-:Y:S01]  /*92f0*/  IMAD R16, R38, R16, RZ ;  /* 0x0000001026107224 */ /* 0x000fe200078e02ff */
[----:B------:R-:W-:Y:S01]  /*9300*/  SHF.R.S32.HI R10, RZ, 0x18, R61 ;  /* 0x00000018ff0a7819 */ /* 0x000fe2000001143d */
[----:B------:R-:W-:Y:S01]  /*9310*/  IMAD R14, R6, R40, R14 ;  /* 0x00000028060e7224 */ /* 0x000fe200078e020e */
[----:B------:R-:W-:Y:S01]  /*9320*/  I2IP.S8.S32.SAT R61, R9, R8, R34 ;  /* 0x00000008093d7239 */ /* 0x000fe20000001422 */
[----:B------:R-:W-:Y:S01]  /*9330*/  IMAD R17, R38, R17, RZ ;  /* 0x0000001126117224 */ /* 0x000fe200078e02ff */
[----:B------:R-:W-:Y:S01]  /*9340*/  SHF.R.S32.HI R11, RZ, 0x18, R60 ;  /* 0x00000018ff0b7819 */ /* 0x000fe2000001143c */
[----:B------:R-:W-:Y:S01]  /*9350*/  IMAD R15, R42, R40, R15 ;  /* 0x000000282a0f7224 */ /* 0x000fe200078e020f */
[----:B------:R-:W-:Y:S01]  /*9360*/  I2IP.S8.S32.SAT R60, R5, R4, R33 ;  /* 0x00000004053c7239 */ /* 0x000fe20000001421 */
[C---:B------:R-:W-:Y:S01]  /*9370*/  IMAD R18, R38.reuse, R18, RZ ;  /* 0x0000001226127224 */ /* 0x040fe200078e02ff */
[----:B------:R-:W-:Y:S01]  /*9380*/  SHF.R.S32.HI R5, RZ, 0x18, R58 ;  /* 0x00000018ff057819 */ /* 0x000fe2000001143a */
[----:B------:R-:W-:Y:S01]  /*9390*/  IMAD R16, R7, R40, R16 ;  /* 0x0000002807107224 */ /* 0x000fe200078e0210 */
[----:B------:R-:W-:Y:S01]  /*93a0*/  I2IP.S8.S32.SAT R14, R15, R14, RZ ;  /* 0x0000000e0f0e7239 */ /* 0x000fe200000014ff */
[----:B------:R-:W-:Y:S01]  /*93b0*/  IMAD R19, R38, R19, RZ ;  /* 0x0000001326137224 */ /* 0x000fe200078e02ff */
[----:B------:R-:W-:Y:S01]  /*93c0*/  SHF.R.S32.HI R7, RZ, 0x18, R48 ;  /* 0x00000018ff077819 */ /* 0x000fe20000011430 */
[----:B------:R-:W-:Y:S01]  /*93d0*/  IMAD R17, R10, R40, R17 ;  /* 0x000000280a117224 */ /* 0x000fe200078e0211 */
[----:B------:R-:W-:Y:S01]  /*93e0*/  I2IP.S8.S32.SAT R62, R13, R12, R14 ;  /* 0x0000000c0d3e7239 */ /* 0x000fe2000000140e */
[-C--:B------:R-:W-:Y:S01]  /*93f0*/  IMAD R18, R11, R40.reuse, R18 ;  /* 0x000000280b127224 */ /* 0x080fe200078e0212 */
[----:B------:R-:W-:Y:S01]  /*9400*/  SHF.R.S32.HI R6, RZ, 0x18, R57 ;  /* 0x00000018ff067819 */ /* 0x000fe20000011439 */
[----:B------:R-:W-:Y:S02]  /*9410*/  IMAD.MOV.U32 R4, RZ, RZ, R59 ;  /* 0x000000ffff047224 */ /* 0x000fe400078e003b */
[-C--:B------:R-:W-:Y:S02]  /*9420*/  IMAD R19, R43, R40.reuse, R19 ;  /* 0x000000282b137224 */ /* 0x080fe400078e0213 */
[----:B------:R-:W-:Y:S01]  /*9430*/  IMAD R0, R4, R40, R0 ;  /* 0x0000002804007224 */ /* 0x000fe200078e0200 */
[----:B------:R-:W-:Y:S01]  /*9440*/  MOV R4, R56 ;  /* 0x0000003800047202 */ /* 0x000fe20000000f00 */
[----:B------:R-:W-:Y:S01]  /*9450*/  IMAD R23, R38, R23, RZ ;  /* 0x0000001726177224 */ /* 0x000fe200078e02ff */
[----:B------:R-:W-:Y:S01]  /*9460*/  I2IP.S8.S32.SAT R18, R19, R18, RZ ;  /* 0x0000001213127239 */ /* 0x000fe200000014ff */
[-C--:B------:R-:W-:Y:S01]  /*9470*/  IMAD R2, R5, R40.reuse, R2 ;  /* 0x0000002805027224 */ /* 0x080fe200078e0202 */
[----:B------:R-:W-:Y:S01]  /*9480*/  SHF.R.S32.HI R5, RZ, 0x18, R55 ;  /* 0x00000018ff057819 */ /* 0x000fe20000011437 */
[----:B------:R-:W-:Y:S01]  /*9490*/  IMAD R3, R6, R40, R3 ;  /* 0x0000002806037224 */ /* 0x000fe200078e0203 */
[----:B------:R-:W-:Y:S01]  /*94a0*/  I2IP.S8.S32.SAT R63, R17, R16, R18 ;  /* 0x00000010113f7239 */ /* 0x000fe20000001412 */
[-C--:B------:R-:W-:Y:S01]  /*94b0*/  IMAD R23, R44, R40.reuse, R23 ;  /* 0x000000282c177224 */ /* 0x080fe200078e0217 */
[----:B------:R-:W-:Y:S01]  /*94c0*/  SHF.R.S32.HI R6, RZ, 0x18, R54 ;  /* 0x00000018ff067819 */ /* 0x000fe20000011436 */
[-C--:B------:R-:W-:Y:S01]  /*94d0*/  IMAD R20, R4, R40.reuse, R20 ;  /* 0x0000002804147224 */ /* 0x080fe200078e0214 */
[----:B------:R-:W-:Y:S01]  /*94e0*/  MOV R4, R53 ;  /* 0x0000003500047202 */ /* 0x000fe20000000f00 */
[----:B------:R1:W-:Y:S01]  /*94f0*/  STS.128 [R69+UR44+0x5200], R60 ;  /* 0x0052003c45007988 */ /* 0x0003e20008000c2c */
[----:B------:R-:W-:Y:S01]  /*9500*/  IMAD R27, R38, R27, RZ ;  /* 0x0000001b261b7224 */ /* 0x000fe200078e02ff */
[----:B------:R-:W-:Y:S01]  /*9510*/  I2IP.S8.S32.SAT R3, R23, R3, RZ ;  /* 0x0000000317037239 */ /* 0x000fe200000014ff */
[-C--:B------:R-:W-:Y:S01]  /*9520*/  IMAD R21, R5, R40.reuse, R21 ;  /* 0x0000002805157224 */ /* 0x080fe200078e0215 */
[----:B------:R-:W-:Y:S01]  /*9530*/  SHF.R.S32.HI R5, RZ, 0x18, R52 ;  /* 0x00000018ff057819 */ /* 0x000fe20000011434 */
[-C--:B------:R-:W-:Y:S01]  /*9540*/  IMAD R22, R6, R40.reuse, R22 ;  /* 0x0000002806167224 */ /* 0x080fe200078e0216 */
[----:B------:R-:W-:Y:S01]  /*9550*/  SHF.R.S32.HI R6, RZ, 0x18, R49 ;  /* 0x00000018ff067819 */ /* 0x000fe20000011431 */
[-C--:B------:R-:W-:Y:S02]  /*9560*/  IMAD R27, R45, R40.reuse, R27 ;  /* 0x000000282d1b7224 */ /* 0x080fe400078e021b */
[-C--:B------:R-:W-:Y:S01]  /*9570*/  IMAD R24, R4, R40.reuse, R24 ;  /* 0x0000002804187224 */ /* 0x080fe200078e0218 */
[----:B------:R-:W-:Y:S01]  /*9580*/  SHF.R.S32.HI R4, RZ, 0x18, R51 ;  /* 0x00000018ff047819 */ /* 0x000fe20000011433 */
[----:B------:R-:W-:Y:S01]  /*9590*/  IMAD R25, R5, R40, R25 ;  /* 0x0000002805197224 */ /* 0x000fe200078e0219 */
[----:B------:R-:W-:Y:S01]  /*95a0*/  MOV R5, R50 ;  /* 0x0000003200057202 */ /* 0x000fe20000000f00 */
[----:B------:R-:W-:Y:S02]  /*95b0*/  IMAD R31, R38, R31, RZ ;  /* 0x0000001f261f7224 */ /* 0x000fe400078e02ff */
[----:B------:R-:W-:Y:S01]  /*95c0*/  IMAD R26, R4, R40, R26 ;  /* 0x00000028041a7224 */ /* 0x000fe200078e021a */
[----:B------:R-:W-:Y:S01]  /*95d0*/  I2IP.S8.S32.SAT R4, R2, R0, R3 ;  /* 0x0000000002047239 */ /* 0x000fe20000001403 */
[-C--:B------:R-:W-:Y:S02]  /*95e0*/  IMAD R31, R46, R40.reuse, R31 ;  /* 0x000000282e1f7224 */ /* 0x080fe400078e021f */
[----:B------:R-:W-:Y:S01]  /*95f0*/  IMAD R28, R5, R40, R28 ;  /* 0x00000028051c7224 */ /* 0x000fe200078e021c */
[----:B------:R-:W-:Y:S01]  /*9600*/  I2IP.S8.S32.SAT R5, R27, R22, RZ ;  /* 0x000000161b057239 */ /* 0x000fe200000014ff */
[----:B------:R-:W-:Y:S01]  /*9610*/  IMAD R29, R6, R40, R29 ;  /* 0x00000028061d7224 */ /* 0x000fe200078e021d */
[----:B------:R-:W-:Y:S01]  /*9620*/  I2IP.S8.S32.SAT R6, R31, R26, RZ ;  /* 0x0000001a1f067239 */ /* 0x000fe200000014ff */
[----:B------:R-:W-:Y:S01]  /*9630*/  IMAD R35, R38, R35, RZ ;  /* 0x0000002326237224 */ /* 0x000fe200078e02ff */
[----:B------:R-:W-:Y:S01]  /*9640*/  I2IP.S8.S32.SAT R5, R21, R20, R5 ;  /* 0x0000001415057239 */ /* 0x000fe20000001405 */
[----:B------:R-:W-:Y:S01]  /*9650*/  IMAD R30, R7, R40, R30 ;  /* 0x00000028071e7224 */ /* 0x000fe200078e021e */
[----:B------:R-:W-:Y:S01]  /*9660*/  I2IP.S8.S32.SAT R6, R25, R24, R6 ;  /* 0x0000001819067239 */ /* 0x000fe20000001406 */
[----:B------:R-:W-:Y:S05]  /*9670*/  IMAD R35, R47, R40, R35 ;  /* 0x000000282f237224 */ /* 0x000fea00078e0223 */
[----:B------:R-:W-:Y:S04]  /*9680*/  I2IP.S8.S32.SAT R7, R35, R30, RZ ;  /* 0x0000001e23077239 */ /* 0x000fe800000014ff */
[----:B------:R-:W-:Y:S05]  /*9690*/  I2IP.S8.S32.SAT R7, R29, R28, R7 ;  /* 0x0000001c1d077239 */ /* 0x000fea0000001407 */
        /* <DEDUP_REMOVED lines=18> */
.L_x_130:
[----:B------:R-:W-:Y:S05]  /*97c0*/  BSYNC.RECONVERGENT B0 ;  /* 0x0000000000007941 */ /* 0x000fea0003800200 */
.L_x_129:
[----:B------:R-:W-:Y:S01]  /*97d0*/  R2UR UR5, R76 ;  /* 0x000000004c0572ca */ /* 0x000fe200000e0000 */
[----:B------:R-:W-:Y:S01]  /*97e0*/  BAR.SYNC.DEFER_BLOCKING 0x1, 0x80 ;  /* 0x0042000000007b1d */ /* 0x000fe20000010000 */
[----:B------:R-:W-:Y:S01]  /*97f0*/  R2UR UR4, R77 ;  /* 0x000000004d0472ca */ /* 0x000fe200000e0000 */
[----:B------:R-:W-:Y:S01]  /*9800*/  UISETP.NE.AND UP0, UPT, UR46, URZ, UPT ;  /* 0x000000ff2e00728c */ /* 0x000fe2000bf05270 */
[----:B------:R-:W-:Y:S02]  /*9810*/  ISETP.NE.AND P0, PT, R79, 0x2, PT ;  /* 0x000000024f00780c */ /* 0x000fe40003f05270 */
[----:B------:R-:W-:Y:S02]  /*9820*/  ISETP.NE.AND P1, PT, R36, 0x4, PT ;  /* 0x000000042400780c */ /* 0x000fe40003f25270 */
[----:B------:R-:W-:Y:S02]  /*9830*/  SEL R2, RZ, 0x1, P0 ;  /* 0x00000001ff027807 */ /* 0x000fe40000000000 */
[----:B------:R-:W-:Y:S02]  /*9840*/  SEL R0, RZ, 0x1, P1 ;  /* 0x00000001ff007807 */ /* 0x000fe40000800000 */
[----:B------:R-:W-:Y:S01]  /*9850*/  LOP3.LUT R83, R83, R2, RZ, 0x3c, !PT ;  /* 0x0000000253537212 */ /* 0x000fe200078e3cff */
[----:B------:R-:W-:Y:S01]  /*9860*/  UIADD3 UR20, UPT, UPT, UR37, UR5, URZ ;  /* 0x0000000525147290 */ /* 0x000fe2000fffe0ff */
[----:B------:R-:W-:Y:S01]  /*9870*/  LOP3.LUT R84, R84, R0, RZ, 0x3c, !PT ;  /* 0x0000000054547212 */ /* 0x000fe200078e3cff */
[----:B------:R-:W-:Y:S01]  /*9880*/  UIADD3 UR16, UPT, UPT, UR38, UR4, URZ ;  /* 0x0000000426107290 */ /* 0x000fe2000fffe0ff */
[----:B------:R-:W-:Y:S02]  /*9890*/  SEL R79, R79, RZ, P0 ;  /* 0x000000ff4f4f7207 */ /* 0x000fe40000000000 */
[----:B------:R-:W-:Y:S01]  /*98a0*/  SEL R36, R36, RZ, P1 ;  /* 0x000000ff24247207 */ /* 0x000fe20000800000 */
[----:B------:R-:W-:Y:S01]  /*98b0*/  UMOV UR36, UR59 ;  /* 0x0000003b00247c82 */ /* 0x000fe20008000000 */
[----:B------:R-:W-:Y:S07]  /*98c0*/  BRA.U UP0, `(.L_x_131) ;  /* 0xffffffb900c47547 */ /* 0x000fee000b83ffff */
[----:B------:R-:W-:Y:S05]  /*98d0*/  EXIT ;  /* 0x000000000000794d */ /* 0x000fea0003800000 */
.L_x_24:
[----:B---3--:R3:W4:Y:S02]  /*98e0*/  SYNCS.PHASECHK.TRANS64.TRYWAIT P0, [R0+URZ+0x100], R2 ;  /* 0x00010002000075a7 */ /* 0x00872400080011ff */
[----:B----4-:R-:W-:Y:S05]  /*98f0*/  @!P0 NANOSLEEP.SYNCS 0x989680 ;  /* 0x009896800000895d */ /* 0x010fea0003900000 */
[----:B------:R-:W4:Y:S02]  /*9900*/  @!P0 SYNCS.PHASECHK.TRANS64 P0, [R0+URZ+0x100], R2 ;  /* 0x00010002000085a7 */ /* 0x000f2400080010ff */
[----:B----4-:R-:W-:Y:S05]  /*9910*/  @!P0 BRA `(.L_x_24) ;  /* 0xfffffffc00f08947 */ /* 0x010fea000383ffff */
[----:B------:R-:W-:Y:S05]  /*9920*/  BRA `(.L_x_132) ;  /* 0xffffff8000387947 */ /* 0x000fea000383ffff */
.L_x_27:
[----:B--2---:R-:W-:-:S07]  /*9930*/  MOV R0, UR33 ;  /* 0x0000002100007c02 */ /* 0x004fce0008000f00 */
.L_x_133:
[----:B--2---:R2:W3:Y:S02]  /*9940*/  SYNCS.PHASECHK.TRANS64.TRYWAIT P0, [R0+URZ+0x20], R3 ;  /* 0x00002003000075a7 */ /* 0x0044e400080011ff */
[----:B---3--:R-:W-:Y:S05]  /*9950*/  @!P0 NANOSLEEP.SYNCS 0x989680 ;  /* 0x009896800000895d */ /* 0x008fea0003900000 */
[----:B------:R-:W3:Y:S02]  /*9960*/  @!P0 SYNCS.PHASECHK.TRANS64 P0, [R0+URZ+0x20], R3 ;  /* 0x00002003000085a7 */ /* 0x000ee400080010ff */
[----:B---3--:R-:W-:Y:S05]  /*9970*/  @!P0 BRA `(.L_x_133) ;  /* 0xfffffffc00f08947 */ /* 0x008fea000383ffff */
[----:B------:R-:W-:Y:S05]  /*9980*/  BRA `(.L_x_26) ;  /* 0xffffff8000847947 */ /* 0x000fea000383ffff */
.L_x_34:
[----:B-1----:R-:W-:-:S07]  /*9990*/  MOV R0, UR17 ;  /* 0x0000001100007c02 */ /* 0x002fce0008000f00 */
.L_x_134:
[----:B-1----:R1:W2:Y:S02]  /*99a0*/  SYNCS.PHASECHK.TRANS64.TRYWAIT P0, [R0+URZ+0x20], R3 ;  /* 0x00002003000075a7 */ /* 0x0022a400080011ff */
[----:B--2---:R-:W-:Y:S05]  /*99b0*/  @!P0 NANOSLEEP.SYNCS 0x989680 ;  /* 0x009896800000895d */ /* 0x004fea0003900000 */
[----:B------:R-:W2:Y:S02]  /*99c0*/  @!P0 SYNCS.PHASECHK.TRANS64 P0, [R0+URZ+0x20], R3 ;  /* 0x00002003000085a7 */ /* 0x000ea400080010ff */
[----:B--2---:R-:W-:Y:S05]  /*99d0*/  @!P0 BRA `(.L_x_134) ;  /* 0xfffffffc00f08947 */ /* 0x004fea000383ffff */
[----:B------:R-:W-:Y:S05]  /*99e0*/  BRA `(.L_x_33) ;  /* 0xffffff8400447947 */ /* 0x000fea000383ffff */
.L_x_39:
[----:B-1----:R1:W2:Y:S02]  /*99f0*/  SYNCS.PHASECHK.TRANS64.TRYWAIT P0, [R3+URZ+0x90], R0 ;  /* 0x00009000030075a7 */ /* 0x0022a400080011ff */
[----:B--2---:R-:W-:Y:S05]  /*9a00*/  @!P0 NANOSLEEP.SYNCS 0x989680 ;  /* 0x009896800000895d */ /* 0x004fea0003900000 */
[----:B------:R-:W2:Y:S02]  /*9a10*/  @!P0 SYNCS.PHASECHK.TRANS64 P0, [R3+URZ+0x90], R0 ;  /* 0x00009000030085a7 */ /* 0x000ea400080010ff */
[----:B--2---:R-:W-:Y:S05]  /*9a20*/  @!P0 BRA `(.L_x_39) ;  /* 0xfffffffc00f08947 */ /* 0x004fea000383ffff */
[----:B------:R-:W-:Y:S05]  /*9a30*/  BRA `(.L_x_135) ;  /* 0xffffff8400ec7947 */ /* 0x000fea000383ffff */
.L_x_43:
[----:B------:R-:W-:-:S07]  /*9a40*/  MOV R0, UR4 ;  /* 0x0000000400007c02 */ /* 0x000fce0008000f00 */
.L_x_136:
[----:B-1----:R1:W2:Y:S02]  /*9a50*/  SYNCS.PHASECHK.TRANS64.TRYWAIT P0, [R0+URZ], R2 ;  /* 0x00000002000075a7 */ /* 0x0022a400080011ff */
[----:B--2---:R-:W-:Y:S05]  /*9a60*/  @!P0 NANOSLEEP.SYNCS 0x989680 ;  /* 0x009896800000895d */ /* 0x004fea0003900000 */
[----:B------:R-:W2:Y:S02]  /*9a70*/  @!P0 SYNCS.PHASECHK.TRANS64 P0, [R0+URZ], R2 ;  /* 0x00000002000085a7 */ /* 0x000ea400080010ff */
[----:B--2---:R-:W-:Y:S05]  /*9a80*/  @!P0 BRA `(.L_x_136) ;  /* 0xfffffffc00f08947 */ /* 0x004fea000383ffff */
[----:B------:R-:W-:Y:S05]  /*9a90*/  BRA `(.L_x_137) ;  /* 0xffffff8c00987947 */ /* 0x000fea000383ffff */
.L_x_44:
[----:B------:R-:W-:-:S07]  /*9aa0*/  MOV R0, UR5 ;  /* 0x0000000500007c02 */ /* 0x000fce0008000f00 */
.L_x_138:
[----:B-1----:R1:W2:Y:S02]  /*9ab0*/  SYNCS.PHASECHK.TRANS64.TRYWAIT P0, [R0+URZ], R3 ;  /* 0x00000003000075a7 */ /* 0x0022a400080011ff */
[----:B--2---:R-:W-:Y:S05]  /*9ac0*/  @!P0 NANOSLEEP.SYNCS 0x989680 ;  /* 0x009896800000895d */ /* 0x004fea0003900000 */
[----:B------:R-:W2:Y:S02]  /*9ad0*/  @!P0 SYNCS.PHASECHK.TRANS64 P0, [R0+URZ], R3 ;  /* 0x00000003000085a7 */ /* 0x000ea400080010ff */
[----:B--2---:R-:W-:Y:S05]  /*9ae0*/  @!P0 BRA `(.L_x_138) ;  /* 0xfffffffc00f08947 */ /* 0x004fea000383ffff */
[----:B------:R-:W-:Y:S05]  /*9af0*/  BRA `(.L_x_139) ;  /* 0xffffff8c00a47947 */ /* 0x000fea000383ffff */
.L_x_45:
[----:B------:R-:W-:-:S07]  /*9b00*/  MOV R0, UR5 ;  /* 0x0000000500007c02 */ /* 0x000fce0008000f00 */
.L_x_140:
[----:B-1----:R1:W2:Y:S02]  /*9b10*/  SYNCS.PHASECHK.TRANS64.TRYWAIT P0, [R0+URZ], R3 ;  /* 0x00000003000075a7 */ /* 0x0022a400080011ff */
[----:B--2---:R-:W-:Y:S05]  /*9b20*/  @!P0 NANOSLEEP.SYNCS 0x989680 ;  /* 0x009896800000895d */ /* 0x004fea0003900000 */
[----:B------:R-:W2:Y:S02]  /*9b30*/  @!P0 SYNCS.PHASECHK.TRANS64 P0, [R0+URZ], R3 ;  /* 0x00000003000085a7 */ /* 0x000ea400080010ff */
[----:B--2---:R-:W-:Y:S05]  /*9b40*/  @!P0 BRA `(.L_x_140) ;  /* 0xfffffffc00f08947 */ /* 0x004fea000383ffff */
[----:B------:R-:W-:Y:S05]  /*9b50*/  BRA `(.L_x_141) ;  /* 0xffffff8c00b07947 */ /* 0x000fea000383ffff */
.L_x_48:
[----:B--2---:R2:W3:Y:S02]  /*9b60*/  SYNCS.PHASECHK.TRANS64.TRYWAIT P0, [R2+URZ+0xf0], R4 ;  /* 0x0000f004020075a7 */ /* 0x0044e400080011ff */
[----:B---3--:R-:W-:Y:S05]  /*9b70*/  @!P0 NANOSLEEP.SYNCS 0x989680 ;  /* 0x009896800000895d */ /* 0x008fea0003900000 */
[----:B------:R-:W3:Y:S02]  /*9b80*/  @!P0 SYNCS.PHASECHK.TRANS64 P0, [R2+URZ+0xf0], R4 ;  /* 0x0000f004020085a7 */ /* 0x000ee400080010ff */
[----:B---3--:R-:W-:Y:S05]  /*9b90*/  @!P0 BRA `(.L_x_48) ;  /* 0xfffffffc00f08947 */ /* 0x008fea000383ffff */
[----:B------:R-:W-:Y:S05]  /*9ba0*/  BRA `(.L_x_142) ;  /* 0xffffff90000c7947 */ /* 0x000fea000383ffff */
.L_x_49:
[----:B------:R-:W-:-:S07]  /*9bb0*/  MOV R2, UR4 ;  /* 0x0000000400027c02 */ /* 0x000fce0008000f00 */
.L_x_143:
[----:B--2---:R2:W3:Y:S02]  /*9bc0*/  SYNCS.PHASECHK.TRANS64.TRYWAIT P0, [R2+URZ+0xa0], R5 ;  /* 0x0000a005020075a7 */ /* 0x0044e400080011ff */
[----:B---3--:R-:W-:Y:S05]  /*9bd0*/  @!P0 NANOSLEEP.SYNCS 0x989680 ;  /* 0x009896800000895d */ /* 0x008fea0003900000 */
[----:B------:R-:W3:Y:S02]  /*9be0*/  @!P0 SYNCS.PHASECHK.TRANS64 P0, [R2+URZ+0xa0], R5 ;  /* 0x0000a005020085a7 */ /* 0x000ee400080010ff */
[----:B---3--:R-:W-:Y:S05]  /*9bf0*/  @!P0 BRA `(.L_x_143) ;  /* 0xfffffffc00f08947 */ /* 0x008fea000383ffff */
[----:B------:R-:W-:Y:S05]  /*9c00*/  BRA `(.L_x_144) ;  /* 0xffffff90001c7947 */ /* 0x000fea000383ffff */
.L_x_50:
[----:B--2---:R2:W3:Y:S02]  /*9c10*/  SYNCS.PHASECHK.TRANS64.TRYWAIT P1, [R2+URZ+0x90], R4 ;  /* 0x00009004020075a7 */ /* 0x0044e400080211ff */
[----:B---3--:R-:W-:Y:S05]  /*9c20*/  @!P1 NANOSLEEP.SYNCS 0x989680 ;  /* 0x009896800000995d */ /* 0x008fea0003900000 */
[----:B------:R-:W3:Y:S02]  /*9c30*/  @!P1 SYNCS.PHASECHK.TRANS64 P1, [R2+URZ+0x90], R4 ;  /* 0x00009004020095a7 */ /* 0x000ee400080210ff */
[----:B---3--:R-:W-:Y:S05]  /*9c40*/  @!P1 BRA `(.L_x_50) ;  /* 0xfffffffc00f09947 */ /* 0x008fea000383ffff */
[----:B------:R-:W-:Y:S05]  /*9c50*/  BRA `(.L_x_145) ;  /* 0xffffff90004c7947 */ /* 0x000fea000383ffff */
.L_x_53:
[----:B------:R-:W-:-:S07]  /*9c60*/  MOV R0, UR4 ;  /* 0x0000000400007c02 */ /* 0x000fce0008000f00 */
.L_x_146:
[----:B--2---:R2:W3:Y:S02]  /*9c70*/  SYNCS.PHASECHK.TRANS64.TRYWAIT P0, [R0+URZ+0xa0], R2 ;  /* 0x0000a002000075a7 */ /* 0x0044e400080011ff */
[----:B---3--:R-:W-:Y:S05]  /*9c80*/  @!P0 NANOSLEEP.SYNCS 0x989680 ;  /* 0x009896800000895d */ /* 0x008fea0003900000 */
[----:B------:R-:W3:Y:S02]  /*9c90*/  @!P0 SYNCS.PHASECHK.TRANS64 P0, [R0+URZ+0xa0], R2 ;  /* 0x0000a002000085a7 */ /* 0x000ee400080010ff */
[----:B---3--:R-:W-:Y:S05]  /*9ca0*/  @!P0 BRA `(.L_x_146) ;  /* 0xfffffffc00f08947 */ /* 0x008fea000383ffff */
[----:B------:R-:W-:Y:S05]  /*9cb0*/  BRA `(.L_x_52) ;  /* 0xffffff9000a07947 */ /* 0x000fea000383ffff */
.L_x_60:
[----:B-1----:R1:W2:Y:S02]  /*9cc0*/  SYNCS.PHASECHK.TRANS64.TRYWAIT P1, [R0+URZ+0x90], R2 ;  /* 0x00009002000075a7 */ /* 0x0022a400080211ff */
[----:B--2---:R-:W-:Y:S05]  /*9cd0*/  @!P1 NANOSLEEP.SYNCS 0x989680 ;  /* 0x009896800000995d */ /* 0x004fea0003900000 */
[----:B------:R-:W2:Y:S02]  /*9ce0*/  @!P1 SYNCS.PHASECHK.TRANS64 P1, [R0+URZ+0x90], R2 ;  /* 0x00009002000095a7 */ /* 0x000ea400080210ff */
[----:B--2---:R-:W-:Y:S05]  /*9cf0*/  @!P1 BRA `(.L_x_60) ;  /* 0xfffffffc00f09947 */ /* 0x004fea000383ffff */
[----:B------:R-:W-:Y:S05]  /*9d00*/  BRA `(.L_x_147) ;  /* 0xffffff9800147947 */ /* 0x000fea000383ffff */
.L_x_61:
[----:B------:R-:W-:-:S07]  /*9d10*/  MOV R2, UR31 ;  /* 0x0000001f00027c02 */ /* 0x000fce0008000f00 */
.L_x_148:
[----:B-1----:R1:W2:Y:S02]  /*9d20*/  SYNCS.PHASECHK.TRANS64.TRYWAIT P0, [R2+URZ+0xd0], R0 ;  /* 0x0000d000020075a7 */ /* 0x0022a400080011ff */
[----:B--2---:R-:W-:Y:S05]  /*9d30*/  @!P0 NANOSLEEP.SYNCS 0x989680 ;  /* 0x009896800000895d */ /* 0x004fea0003900000 */
[----:B------:R-:W2:Y:S02]  /*9d40*/  @!P0 SYNCS.PHASECHK.TRANS64 P0, [R2+URZ+0xd0], R0 ;  /* 0x0000d000020085a7 */ /* 0x000ea400080010ff */
[----:B--2---:R-:W-:Y:S05]  /*9d50*/  @!P0 BRA `(.L_x_148) ;  /* 0xfffffffc00f08947 */ /* 0x004fea000383ffff */
[----:B------:R-:W-:Y:S05]  /*9d60*/  BRA `(.L_x_149) ;  /* 0xffffff9800647947 */ /* 0x000fea000383ffff */
.L_x_64:
[----:B------:R-:W-:Y:S07]  /*9d70*/  MOV R0, UR5 ;  /* 0x0000000500007c02 */ /* 0x000fee0008000f00 */
.L_x_150:
[----:B-1----:R1:W2:Y:S02]  /*9d80*/  SYNCS.PHASECHK.TRANS64.TRYWAIT P0, [R0+URZ], R2 ;  /* 0x00000002000075a7 */ /* 0x0022a400080011ff */
[----:B--2---:R-:W-:Y:S05]  /*9d90*/  @!P0 NANOSLEEP.SYNCS 0x989680 ;  /* 0x009896800000895d */ /* 0x004fea0003900000 */
[----:B------:R-:W2:Y:S02]  /*9da0*/  @!P0 SYNCS.PHASECHK.TRANS64 P0, [R0+URZ], R2 ;  /* 0x00000002000085a7 */ /* 0x000ea400080010ff */
[----:B--2---:R-:W-:Y:S05]  /*9db0*/  @!P0 BRA `(.L_x_150) ;  /* 0xfffffffc00f08947 */ /* 0x004fea000383ffff */
[----:B------:R-:W-:Y:S05]  /*9dc0*/  BRA `(.L_x_63) ;  /* 0xffffff9800807947 */ /* 0x000fea000383ffff */
.L_x_67:
[----:B------:R-:W-:-:S07]  /*9dd0*/  MOV R0, UR4 ;  /* 0x0000000400007c02 */ /* 0x000fce0008000f00 */
.L_x_151:
[----:B--2---:R2:W4:Y:S02]  /*9de0*/  SYNCS.PHASECHK.TRANS64.TRYWAIT P0, [R0+URZ], R2 ;  /* 0x00000002000075a7 */ /* 0x00452400080011ff */
[----:B----4-:R-:W-:Y:S05]  /*9df0*/  @!P0 NANOSLEEP.SYNCS 0x989680 ;  /* 0x009896800000895d */ /* 0x010fea0003900000 */
[----:B------:R-:W4:Y:S02]  /*9e00*/  @!P0 SYNCS.PHASECHK.TRANS64 P0, [R0+URZ], R2 ;  /* 0x00000002000085a7 */ /* 0x000f2400080010ff */
[----:B----4-:R-:W-:Y:S05]  /*9e10*/  @!P0 BRA `(.L_x_151) ;  /* 0xfffffffc00f08947 */ /* 0x010fea000383ffff */
[----:B------:R-:W-:Y:S05]  /*9e20*/  BRA `(.L_x_152) ;  /* 0xffffff9c005c7947 */ /* 0x000fea000383ffff */
.L_x_68:
[----:B------:R-:W-:-:S07]  /*9e30*/  MOV R0, UR5 ;  /* 0x0000000500007c02 */ /* 0x000fce0008000f00 */
.L_x_153:
[----:B-1----:R1:W2:Y:S02]  /*9e40*/  SYNCS.PHASECHK.TRANS64.TRYWAIT P0, [R0+URZ], R3 ;  /* 0x00000003000075a7 */ /* 0x0022a400080011ff */
[----:B--2---:R-:W-:Y:S05]  /*9e50*/  @!P0 NANOSLEEP.SYNCS 0x989680 ;  /* 0x009896800000895d */ /* 0x004fea0003900000 */
[----:B------:R-:W2:Y:S02]  /*9e60*/  @!P0 SYNCS.PHASECHK.TRANS64 P0, [R0+URZ], R3 ;  /* 0x00000003000085a7 */ /* 0x000ea400080010ff */
[----:B--2---:R-:W-:Y:S05]  /*9e70*/  @!P0 BRA `(.L_x_153) ;  /* 0xfffffffc00f08947 */ /* 0x004fea000383ffff */
[----:B------:R-:W-:Y:S05]  /*9e80*/  BRA `(.L_x_154) ;  /* 0xffffff9c00687947 */ /* 0x000fea000383ffff */
.L_x_69:
[----:B------:R-:W-:-:S07]  /*9e90*/  MOV R0, UR5 ;  /* 0x0000000500007c02 */ /* 0x000fce0008000f00 */
.L_x_155:
[----:B-1----:R1:W2:Y:S02]  /*9ea0*/  SYNCS.PHASECHK.TRANS64.TRYWAIT P0, [R0+URZ], R3 ;  /* 0x00000003000075a7 */ /* 0x0022a400080011ff */
[----:B--2---:R-:W-:Y:S05]  /*9eb0*/  @!P0 NANOSLEEP.SYNCS 0x989680 ;  /* 0x009896800000895d */ /* 0x004fea0003900000 */
[----:B------:R-:W2:Y:S02]  /*9ec0*/  @!P0 SYNCS.PHASECHK.TRANS64 P0, [R0+URZ], R3 ;  /* 0x00000003000085a7 */ /* 0x000ea400080010ff */
[----:B--2---:R-:W-:Y:S05]  /*9ed0*/  @!P0 BRA `(.L_x_155) ;  /* 0xfffffffc00f08947 */ /* 0x004fea000383ffff */
[----:B------:R-:W-:Y:S05]  /*9ee0*/  BRA `(.L_x_156) ;  /* 0xffffff9c00747947 */ /* 0x000fea000383ffff */
.L_x_70:
[----:B-1----:R-:W-:-:S07]  /*9ef0*/  MOV R0, UR4 ;  /* 0x0000000400007c02 */ /* 0x002fce0008000f00 */
.L_x_157:
[----:B-1----:R1:W2:Y:S02]  /*9f00*/  SYNCS.PHASECHK.TRANS64.TRYWAIT P0, [R0+URZ], R2 ;  /* 0x00000002000075a7 */ /* 0x0022a400080011ff */
[----:B--2---:R-:W-:Y:S05]  /*9f10*/  @!P0 NANOSLEEP.SYNCS 0x989680 ;  /* 0x009896800000895d */ /* 0x004fea0003900000 */
[----:B------:R-:W2:Y:S02]  /*9f20*/  @!P0 SYNCS.PHASECHK.TRANS64 P0, [R0+URZ], R2 ;  /* 0x00000002000085a7 */ /* 0x000ea400080010ff */
[----:B--2---:R-:W-:Y:S05]  /*9f30*/  @!P0 BRA `(.L_x_157) ;  /* 0xfffffffc00f08947 */ /* 0x004fea000383ffff */
[----:B------:R-:W-:Y:S05]  /*9f40*/  BRA `(.L_x_158) ;  /* 0xffffff9c00807947 */ /* 0x000fea000383ffff */
.L_x_75:
[----:B---3--:R3:W4:Y:S02]  /*9f50*/  SYNCS.PHASECHK.TRANS64.TRYWAIT P0, [R12+URZ+0x90], R0 ;  /* 0x000090000c0075a7 */ /* 0x00872400080011ff */
[----:B----4-:R-:W-:Y:S05]  /*9f60*/  @!P0 NANOSLEEP.SYNCS 0x989680 ;  /* 0x009896800000895d */ /* 0x010fea0003900000 */
[----:B------:R-:W4:Y:S02]  /*9f70*/  @!P0 SYNCS.PHASECHK.TRANS64 P0, [R12+URZ+0x90], R0 ;  /* 0x000090000c0085a7 */ /* 0x000f2400080010ff */
[----:B----4-:R-:W-:Y:S05]  /*9f80*/  @!P0 BRA `(.L_x_75) ;  /* 0xfffffffc00f08947 */ /* 0x010fea000383ffff */
[----:B------:R-:W-:Y:S05]  /*9f90*/  BRA `(.L_x_159) ;  /* 0xffffffa000a07947 */ /* 0x000fea000383ffff */
.L_x_78:
[----:B-1----:R-:W-:Y:S07]  /*9fa0*/  MOV R0, UR21 ;  /* 0x0000001500007c02 */ /* 0x002fee0008000f00 */
.L_x_160:
[----:B-1----:R1:W3:Y:S02]  /*9fb0*/  SYNCS.PHASECHK.TRANS64.TRYWAIT P2, [R0+URZ+0x88], R6 ;  /* 0x00008806000075a7 */ /* 0x0022e400080411ff */
[----:B---3--:R-:W-:Y:S05]  /*9fc0*/  @!P2 NANOSLEEP.SYNCS 0x989680 ;  /* 0x009896800000a95d */ /* 0x008fea0003900000 */
[----:B------:R-:W3:Y:S02]  /*9fd0*/  @!P2 SYNCS.PHASECHK.TRANS64 P2, [R0+URZ+0x88], R6 ;  /* 0x000088060000a5a7 */ /* 0x000ee400080410ff */
[----:B---3--:R-:W-:Y:S05]  /*9fe0*/  @!P2 BRA `(.L_x_160) ;  /* 0xfffffffc00f0a947 */ /* 0x008fea000383ffff */
[----:B------:R-:W-:Y:S05]  /*9ff0*/  BRA `(.L_x_77) ;  /* 0xffffffa800087947 */ /* 0x000fea000383ffff */
.L_x_81:
[----:B------:R-:W-:Y:S07]  /*a000*/  MOV R0, UR21 ;  /* 0x0000001500007c02 */ /* 0x000fee0008000f00 */
.L_x_161:
[----:B-1----:R1:W3:Y:S02]  /*a010*/  SYNCS.PHASECHK.TRANS64.TRYWAIT P0, [R0+URZ+0x60], R9 ;  /* 0x00006009000075a7 */ /* 0x0022e400080011ff */
[----:B---3--:R-:W-:Y:S05]  /*a020*/  @!P0 NANOSLEEP.SYNCS 0x989680 ;  /* 0x009896800000895d */ /* 0x008fea0003900000 */
[----:B------:R-:W3:Y:S02]  /*a030*/  @!P0 SYNCS.PHASECHK.TRANS64 P0, [R0+URZ+0x60], R9 ;  /* 0x00006009000085a7 */ /* 0x000ee400080010ff */
[----:B---3--:R-:W-:Y:S05]  /*a040*/  @!P0 BRA `(.L_x_161) ;  /* 0xfffffffc00f08947 */ /* 0x008fea000383ffff */
[----:B------:R-:W-:Y:S05]  /*a050*/  BRA `(.L_x_162) ;  /* 0xffffffa800647947 */ /* 0x000fea000383ffff */
.L_x_82:
[----:B------:R-:W-:Y:S07]  /*a060*/  MOV R0, UR21 ;  /* 0x0000001500007c02 */ /* 0x000fee0008000f00 */
.L_x_163:
[----:B-1----:R1:W3:Y:S02]  /*a070*/  SYNCS.PHASECHK.TRANS64.TRYWAIT P0, [R0+URZ+0x68], R9 ;  /* 0x00006809000075a7 */ /* 0x0022e400080011ff */
[----:B---3--:R-:W-:Y:S05]  /*a080*/  @!P0 NANOSLEEP.SYNCS 0x989680 ;  /* 0x009896800000895d */ /* 0x008fea0003900000 */
[----:B------:R-:W3:Y:S02]  /*a090*/  @!P0 SYNCS.PHASECHK.TRANS64 P0, [R0+URZ+0x68], R9 ;  /* 0x00006809000085a7 */ /* 0x000ee400080010ff */
[----:B---3--:R-:W-:Y:S05]  /*a0a0*/  @!P0 BRA `(.L_x_163) ;  /* 0xfffffffc00f08947 */ /* 0x008fea000383ffff */
[----:B------:R-:W-:Y:S05]  /*a0b0*/  BRA `(.L_x_164) ;  /* 0xffffffa800a07947 */ /* 0x000fea000383ffff */
.L_x_83:
[----:B------:R-:W-:Y:S07]  /*a0c0*/  MOV R0, UR21 ;  /* 0x0000001500007c02 */ /* 0x000fee0008000f00 */
.L_x_165:
[----:B-1----:R1:W3:Y:S02]  /*a0d0*/  SYNCS.PHASECHK.TRANS64.TRYWAIT P0, [R0+URZ+0x70], R9 ;  /* 0x00007009000075a7 */ /* 0x0022e400080011ff */
[----:B---3--:R-:W-:Y:S05]  /*a0e0*/  @!P0 NANOSLEEP.SYNCS 0x989680 ;  /* 0x009896800000895d */ /* 0x008fea0003900000 */
[----:B------:R-:W3:Y:S02]  /*a0f0*/  @!P0 SYNCS.PHASECHK.TRANS64 P0, [R0+URZ+0x70], R9 ;  /* 0x00007009000085a7 */ /* 0x000ee400080010ff */
[----:B---3--:R-:W-:Y:S05]  /*a100*/  @!P0 BRA `(.L_x_165) ;  /* 0xfffffffc00f08947 */ /* 0x008fea000383ffff */
[----:B------:R-:W-:Y:S05]  /*a110*/  BRA `(.L_x_166) ;  /* 0xffffffa800e87947 */ /* 0x000fea000383ffff */
.L_x_84:
[----:B------:R-:W-:Y:S07]  /*a120*/  MOV R0, UR21 ;  /* 0x0000001500007c02 */ /* 0x000fee0008000f00 */
.L_x_167:
[----:B-1----:R1:W3:Y:S02]  /*a130*/  SYNCS.PHASECHK.TRANS64.TRYWAIT P0, [R0+URZ+0x78], R9 ;  /* 0x00007809000075a7 */ /* 0x0022e400080011ff */
[----:B---3--:R-:W-:Y:S05]  /*a140*/  @!P0 NANOSLEEP.SYNCS 0x989680 ;  /* 0x009896800000895d */ /* 0x008fea0003900000 */
[----:B------:R-:W3:Y:S02]  /*a150*/  @!P0 SYNCS.PHASECHK.TRANS64 P0, [R0+URZ+0x78], R9 ;  /* 0x00007809000085a7 */ /* 0x000ee400080010ff */
[----:B---3--:R-:W-:Y:S05]  /*a160*/  @!P0 BRA `(.L_x_167) ;  /* 0xfffffffc00f08947 */ /* 0x008fea000383ffff */
[----:B------:R-:W-:Y:S05]  /*a170*/  BRA `(.L_x_168) ;  /* 0xffffffac002c7947 */ /* 0x000fea000383ffff */
.L_x_86:
[----:B------:R-:W-:-:S07]  /*a180*/  MOV R0, UR21 ;  /* 0x0000001500007c02 */ /* 0x000fce0008000f00 */
.L_x_169:
[----:B-1----:R1:W4:Y:S02]  /*a190*/  SYNCS.PHASECHK.TRANS64.TRYWAIT P0, [R0+URZ+0x60], R2 ;  /* 0x00006002000075a7 */ /* 0x00232400080011ff */
[----:B----4-:R-:W-:Y:S05]  /*a1a0*/  @!P0 NANOSLEEP.SYNCS 0x989680 ;  /* 0x009896800000895d */ /* 0x010fea0003900000 */
[----:B------:R-:W4:Y:S02]  /*a1b0*/  @!P0 SYNCS.PHASECHK.TRANS64 P0, [R0+URZ+0x60], R2 ;  /* 0x00006002000085a7 */ /* 0x000f2400080010ff */
[----:B----4-:R-:W-:Y:S05]  /*a1c0*/  @!P0 BRA `(.L_x_169) ;  /* 0xfffffffc00f08947 */ /* 0x010fea000383ffff */
[----:B------:R-:W-:Y:S05]  /*a1d0*/  BRA `(.L_x_170) ;  /* 0xffffffac00a47947 */ /* 0x000fea000383ffff */
.L_x_87:
[----:B-1----:R-:W-:-:S07]  /*a1e0*/  MOV R0, UR21 ;  /* 0x0000001500007c02 */ /* 0x002fce0008000f00 */
.L_x_171:
[----:B-1----:R1:W4:Y:S02]  /*a1f0*/  SYNCS.PHASECHK.TRANS64.TRYWAIT P0, [R0+URZ+0x68], R2 ;  /* 0x00006802000075a7 */ /* 0x00232400080011ff */
[----:B----4-:R-:W-:Y:S05]  /*a200*/  @!P0 NANOSLEEP.SYNCS 0x989680 ;  /* 0x009896800000895d */ /* 0x010fea0003900000 */
[----:B------:R-:W4:Y:S02]  /*a210*/  @!P0 SYNCS.PHASECHK.TRANS64 P0, [R0+URZ+0x68], R2 ;  /* 0x00006802000085a7 */ /* 0x000f2400080010ff */
[----:B----4-:R-:W-:Y:S05]  /*a220*/  @!P0 BRA `(.L_x_171) ;  /* 0xfffffffc00f08947 */ /* 0x010fea000383ffff */
[----:B------:R-:W-:Y:S05]  /*a230*/  BRA `(.L_x_172) ;  /* 0xffffffac00947947 */ /* 0x000fea000383ffff */
.L_x_88:
[----:B-1----:R-:W-:-:S07]  /*a240*/  MOV R0, UR21 ;  /* 0x0000001500007c02 */ /* 0x002fce0008000f00 */
.L_x_173:
[----:B-1----:R1:W4:Y:S02]  /*a250*/  SYNCS.PHASECHK.TRANS64.TRYWAIT P0, [R0+URZ+0x70], R2 ;  /* 0x00007002000075a7 */ /* 0x00232400080011ff */
[----:B----4-:R-:W-:Y:S05]  /*a260*/  @!P0 NANOSLEEP.SYNCS 0x989680 ;  /* 0x009896800000895d */ /* 0x010fea0003900000 */
[----:B------:R-:W4:Y:S02]  /*a270*/  @!P0 SYNCS.PHASECHK.TRANS64 P0, [R0+URZ+0x70], R2 ;  /* 0x00007002000085a7 */ /* 0x000f2400080010ff */
[----:B----4-:R-:W-:Y:S05]  /*a280*/  @!P0 BRA `(.L_x_173) ;  /* 0xfffffffc00f08947 */ /* 0x010fea000383ffff */
[----:B------:R-:W-:Y:S05]  /*a290*/  BRA `(.L_x_174) ;  /* 0xffffffac00847947 */ /* 0x000fea000383ffff */
.L_x_90:
[----:B-1----:R1:W2:Y:S02]  /*a2a0*/  SYNCS.PHASECHK.TRANS64.TRYWAIT P0, [R3+URZ+0x90], R0 ;  /* 0x00009000030075a7 */ /* 0x0022a400080011ff */
[----:B--2---:R-:W-:Y:S05]  /*a2b0*/  @!P0 NANOSLEEP.SYNCS 0x989680 ;  /* 0x009896800000895d */ /* 0x004fea0003900000 */
[----:B------:R-:W2:Y:S02]  /*a2c0*/  @!P0 SYNCS.PHASECHK.TRANS64 P0, [R3+URZ+0x90], R0 ;  /* 0x00009000030085a7 */ /* 0x000ea400080010ff */
[----:B--2---:R-:W-:Y:S05]  /*a2d0*/  @!P0 BRA `(.L_x_90) ;  /* 0xfffffffc00f08947 */ /* 0x004fea000383ffff */
[----:B------:R-:W-:Y:S05]  /*a2e0*/  BRA `(.L_x_175) ;  /* 0xffffffb000507947 */ /* 0x000fea000383ffff */
.L_x_101:
[----:B-1----:R1:W2:Y:S02]  /*a2f0*/  SYNCS.PHASECHK.TRANS64.TRYWAIT P1, [R2+URZ+0x40], R0 ;  /* 0x00004000020075a7 */ /* 0x0022a400080211ff */
[----:B--2---:R-:W-:Y:S05]  /*a300*/  @!P1 NANOSLEEP.SYNCS 0x989680 ;  /* 0x009896800000995d */ /* 0x004fea0003900000 */
[----:B------:R-:W2:Y:S02]  /*a310*/  @!P1 SYNCS.PHASECHK.TRANS64 P1, [R2+URZ+0x40], R0 ;  /* 0x00004000020095a7 */ /* 0x000ea400080210ff */
[----:B--2---:R-:W-:Y:S05]  /*a320*/  @!P1 BRA `(.L_x_101) ;  /* 0xfffffffc00f09947 */ /* 0x004fea000383ffff */
[----:B------:R-:W-:Y:S05]  /*a330*/  BRA `(.L_x_100) ;  /* 0xffffffbc00c47947 */ /* 0x000fea000383ffff */
.L_x_103:
[----:B-1----:R1:W2:Y:S02]  /*a340*/  SYNCS.PHASECHK.TRANS64.TRYWAIT P0, [R52+URZ+0xb0], R3 ;  /* 0x0000b003340075a7 */ /* 0x0022a400080011ff */
[----:B--2---:R-:W-:Y:S05]  /*a350*/  @!P0 NANOSLEEP.SYNCS 0x989680 ;  /* 0x009896800000895d */ /* 0x004fea0003900000 */
[----:B------:R-:W2:Y:S02]  /*a360*/  @!P0 SYNCS.PHASECHK.TRANS64 P0, [R52+URZ+0xb0], R3 ;  /* 0x0000b003340085a7 */ /* 0x000ea400080010ff */
[----:B--2---:R-:W-:Y:S05]  /*a370*/  @!P0 BRA `(.L_x_103) ;  /* 0xfffffffc00f08947 */ /* 0x004fea000383ffff */
[----:B------:R-:W-:Y:S05]  /*a380*/  BRA `(.L_x_102) ;  /* 0xffffffc000187947 */ /* 0x000fea000383ffff */
.L_x_111:
[----:B--2---:R2:W3:Y:S02]  /*a390*/  SYNCS.PHASECHK.TRANS64.TRYWAIT P0, [R0+URZ+0x40], R2 ;  /* 0x00004002000075a7 */ /* 0x0044e400080011ff */
[----:B---3--:R-:W-:Y:S05]  /*a3a0*/  @!P0 NANOSLEEP.SYNCS 0x989680 ;  /* 0x009896800000895d */ /* 0x008fea0003900000 */
[----:B------:R-:W3:Y:S02]  /*a3b0*/  @!P0 SYNCS.PHASECHK.TRANS64 P0, [R0+URZ+0x40], R2 ;  /* 0x00004002000085a7 */ /* 0x000ee400080010ff */
[----:B---3--:R-:W-:Y:S05]  /*a3c0*/  @!P0 BRA `(.L_x_111) ;  /* 0xfffffffc00f08947 */ /* 0x008fea000383ffff */
[----:B------:R-:W-:Y:S05]  /*a3d0*/  BRA `(.L_x_110) ;  /* 0xffffffcc000c7947 */ /* 0x000fea000383ffff */
.L_x_119:
[----:B--2---:R2:W3:Y:S02]  /*a3e0*/  SYNCS.PHASECHK.TRANS64.TRYWAIT P0, [R0+URZ+0x40], R4 ;  /* 0x00004004000075a7 */ /* 0x0044e400080011ff */
[----:B---3--:R-:W-:Y:S05]  /*a3f0*/  @!P0 NANOSLEEP.SYNCS 0x989680 ;  /* 0x009896800000895d */ /* 0x008fea0003900000 */
[----:B------:R-:W3:Y:S02]  /*a400*/  @!P0 SYNCS.PHASECHK.TRANS64 P0, [R0+URZ+0x40], R4 ;  /* 0x00004004000085a7 */ /* 0x000ee400080010ff */
[----:B---3--:R-:W-:Y:S05]  /*a410*/  @!P0 BRA `(.L_x_119) ;  /* 0xfffffffc00f08947 */ /* 0x008fea000383ffff */
[----:B------:R-:W-:Y:S05]  /*a420*/  BRA `(.L_x_118) ;  /* 0xffffffd800487947 */ /* 0x000fea000383ffff */
.L_x_127:
[----:B--2---:R2:W3:Y:S02]  /*a430*/  SYNCS.PHASECHK.TRANS64.TRYWAIT P0, [R0+URZ+0x40], R2 ;  /* 0x00004002000075a7 */ /* 0x0044e400080011ff */
[----:B---3--:R-:W-:Y:S05]  /*a440*/  @!P0 NANOSLEEP.SYNCS 0x989680 ;  /* 0x009896800000895d */ /* 0x008fea0003900000 */
[----:B------:R-:W3:Y:S02]  /*a450*/  @!P0 SYNCS.PHASECHK.TRANS64 P0, [R0+URZ+0x40], R2 ;  /* 0x00004002000085a7 */ /* 0x000ee400080010ff */
[----:B---3--:R-:W-:Y:S05]  /*a460*/  @!P0 BRA `(.L_x_127) ;  /* 0xfffffffc00f08947 */ /* 0x008fea000383ffff */
[----:B------:R-:W-:Y:S05]  /*a470*/  BRA `(.L_x_126) ;  /* 0xffffffe400947947 */ /* 0x000fea000383ffff */
        .weak           $__internal_0_$__cuda_sm10x_tcgen05_guardrail_trap_col_being_dealloced_not_returned_by_alloc
        .type           $__internal_0_$__cuda_sm10x_tcgen05_guardrail_trap_col_being_dealloced_not_returned_by_alloc,@function
        .size           $__internal_0_$__cuda_sm10x_tcgen05_guardrail_trap_col_being_dealloced_not_returned_by_alloc,($__internal_1_$__cuda_sm10x_tcgen05_guardrail_trap_phase_invalid_during_alloc - $__internal_0_$__cuda_sm10x_tcgen05_guardrail_trap_col_being_dealloced_not_returned_by_alloc)
$__internal_0_$__cuda_sm10x_tcgen05_guardrail_trap_col_being_dealloced_not_returned_by_alloc:
[----:B------:R-:W-:Y:S05]  /*a480*/  BPT.TRAP 0x1 ;  /* 0x000000040000795c */ /* 0x000fea0000300000 */
[----:B------:R-:W-:-:S04]  /*a490*/  HFMA2 R3, -RZ, RZ, 0, 0 ;  /* 0x00000000ff037431 */ /* 0x000fc800000001ff */
[----:B------:R-:W-:Y:S05]  /*a4a0*/  RET.REL.NODEC R2 `(_ZN7cutlass13device_kernelINS_4gemm6kernel13GemmUniversalIN4cute5tupleIJiiiiEEENS1_10collective13CollectiveMmaINS1_35MainloopSm100TmaUmmaWarpSpecializedILi4ELi2ELi4ENS5_IJNS4_1CILi2EEESB_NSA_ILi1EEEEEEEENS5_IJNSA_ILi64EEENSA_ILi256EEENSA_ILi128EEEEEEaNS5_IJlSC_lEEEaSJ_NS4_8TiledMMAINS4_8MMA_AtomIJNS4_15SM100_MMA_S8_SSIaaiLi64ELi256ELNS4_4UMMA5MajorE0ELSO_0ELNSN_8SaturateE0EEEEEENS4_6LayoutINS5_IJSC_SC_SC_EEENS5_IJNSA_ILi0EEESU_SU_EEEEENS5_IJNS4_10UnderscoreESX_SX_EEEEENS4_23SM90_TMA_LOAD_MULTICASTENS4_14ComposedLayoutINS4_7SwizzleILi3ELi4ELi3EEENS4_18smem_ptr_flag_bitsILi8EEENSS_INS5_IJNSA_ILi8EEESH_EEENS5_IJSH_SC_EEEEEEEvNS4_8identityES10_S1A_vS1B_EENS_8epilogue10collective18CollectiveEpilogueINS1D_23Sm100TmaWarpSpecializedILi4ELi2ELi32ELb0ELb0EEEJSI_NS5_IJNSS_ISF_SC_EES1I_EEEaSJ_aSJ_NS1D_6fusion15FusionCallbacksIS1H_NS1K_17LinearCombinationIaiaiLNS_15FloatRoundStyleE2EEESI_S1J_JEEENS4_5SM1004TMEM4LOAD26SM100_TMEM_LOAD_16dp32b32xENS4_13SM90_TMA_LOADENS11_INS12_ILi2ELi4ELi3EEES15_NSS_INS5_IJS16_SF_EEENS5_IJSF_SC_EEEEEEENS4_39AutoVectorizingCopyWithAssumedAlignmentILi128EEENS4_14SM90_TMA_STOREES1Z_S21_S21_EEEvvEEEEvNT_6ParamsE) ;  /* 0xffffff5802d47950 */ /* 0x000fea0003c3ffff */
        .weak           $__internal_1_$__cuda_sm10x_tcgen05_guardrail_trap_phase_invalid_during_alloc
        .type           $__internal_1_$__cuda_sm10x_tcgen05_guardrail_trap_phase_invalid_during_alloc,@function
        .size           $__internal_1_$__cuda_sm10x_tcgen05_guardrail_trap_phase_invalid_during_alloc,($__internal_2_$__cuda_sm10x_tcgen05_guardrail_trap_unallocated_columns_being_dealloced - $__internal_1_$__cuda_sm10x_tcgen05_guardrail_trap_phase_invalid_during_alloc)
$__internal_1_$__cuda_sm10x_tcgen05_guardrail_trap_phase_invalid_during_alloc:
[----:B------:R-:W-:Y:S05]  /*a4b0*/  BPT.TRAP 0x1 ;  /* 0x000000040000795c */ /* 0x000fea0000300000 */
[----:B------:R-:W-:-:S04]  /*a4c0*/  MOV R5, 0x0 ;  /* 0x0000000000057802 */ /* 0x000fc80000000f00 */
[----:B------:R-:W-:Y:S05]  /*a4d0*/  RET.REL.NODEC R4 `(_ZN7cutlass13device_kernelINS_4gemm6kernel13GemmUniversalIN4cute5tupleIJiiiiEEENS1_10collective13CollectiveMmaINS1_35MainloopSm100TmaUmmaWarpSpecializedILi4ELi2ELi4ENS5_IJNS4_1CILi2EEESB_NSA_ILi1EEEEEEEENS5_IJNSA_ILi64EEENSA_ILi256EEENSA_ILi128EEEEEEaNS5_IJlSC_lEEEaSJ_NS4_8TiledMMAINS4_8MMA_AtomIJNS4_15SM100_MMA_S8_SSIaaiLi64ELi256ELNS4_4UMMA5MajorE0ELSO_0ELNSN_8SaturateE0EEEEEENS4_6LayoutINS5_IJSC_SC_SC_EEENS5_IJNSA_ILi0EEESU_SU_EEEEENS5_IJNS4_10UnderscoreESX_SX_EEEEENS4_23SM90_TMA_LOAD_MULTICASTENS4_14ComposedLayoutINS4_7SwizzleILi3ELi4ELi3EEENS4_18smem_ptr_flag_bitsILi8EEENSS_INS5_IJNSA_ILi8EEESH_EEENS5_IJSH_SC_EEEEEEEvNS4_8identityES10_S1A_vS1B_EENS_8epilogue10collective18CollectiveEpilogueINS1D_23Sm100TmaWarpSpecializedILi4ELi2ELi32ELb0ELb0EEEJSI_NS5_IJNSS_ISF_SC_EES1I_EEEaSJ_aSJ_NS1D_6fusion15FusionCallbacksIS1H_NS1K_17LinearCombinationIaiaiLNS_15FloatRoundStyleE2EEESI_S1J_JEEENS4_5SM1004TMEM4LOAD26SM100_TMEM_LOAD_16dp32b32xENS4_13SM90_TMA_LOADENS11_INS12_ILi2ELi4ELi3EEES15_NSS_INS5_IJS16_SF_EEENS5_IJSF_SC_EEEEEEENS4_39AutoVectorizingCopyWithAssumedAlignmentILi128EEENS4_14SM90_TMA_STOREES1Z_S21_S21_EEEvvEEEEvNT_6ParamsE) ;  /* 0xffffff5804c87950 */ /* 0x000fea0003c3ffff */
        .weak           $__internal_2_$__cuda_sm10x_tcgen05_guardrail_trap_unallocated_columns_being_dealloced
        .type           $__internal_2_$__cuda_sm10x_tcgen05_guardrail_trap_unallocated_columns_being_dealloced,@function
        .size           $__internal_2_$__cuda_sm10x_tcgen05_guardrail_trap_unallocated_columns_being_dealloced,(.L_x_177 - $__internal_2_$__cuda_sm10x_tcgen05_guardrail_trap_unallocated_columns_being_dealloced)
$__internal_2_$__cuda_sm10x_tcgen05_guardrail_trap_unallocated_columns_being_dealloced:
[----:B------:R-:W-:Y:S05]  /*a4e0*/  BPT.TRAP 0x1 ;  /* 0x000000040000795c */ /* 0x000fea0000300000 */
[----:B------:R-:W-:-:S04]  /*a4f0*/  HFMA2 R3, -RZ, RZ, 0, 0 ;  /* 0x00000000ff037431 */ /* 0x000fc800000001ff */
[----:B------:R-:W-:Y:S05]  /*a500*/  RET.REL.NODEC R2 `(_ZN7cutlass13device_kernelINS_4gemm6kernel13GemmUniversalIN4cute5tupleIJiiiiEEENS1_10collective13CollectiveMmaINS1_35MainloopSm100TmaUmmaWarpSpecializedILi4ELi2ELi4ENS5_IJNS4_1CILi2EEESB_NSA_ILi1EEEEEEEENS5_IJNSA_ILi64EEENSA_ILi256EEENSA_ILi128EEEEEEaNS5_IJlSC_lEEEaSJ_NS4_8TiledMMAINS4_8MMA_AtomIJNS4_15SM100_MMA_S8_SSIaaiLi64ELi256ELNS4_4UMMA5MajorE0ELSO_0ELNSN_8SaturateE0EEEEEENS4_6LayoutINS5_IJSC_SC_SC_EEENS5_IJNSA_ILi0EEESU_SU_EEEEENS5_IJNS4_10UnderscoreESX_SX_EEEEENS4_23SM90_TMA_LOAD_MULTICASTENS4_14ComposedLayoutINS4_7SwizzleILi3ELi4ELi3EEENS4_18smem_ptr_flag_bitsILi8EEENSS_INS5_IJNSA_ILi8EEESH_EEENS5_IJSH_SC_EEEEEEEvNS4_8identityES10_S1A_vS1B_EENS_8epilogue10collective18CollectiveEpilogueINS1D_23Sm100TmaWarpSpecializedILi4ELi2ELi32ELb0ELb0EEEJSI_NS5_IJNSS_ISF_SC_EES1I_EEEaSJ_aSJ_NS1D_6fusion15FusionCallbacksIS1H_NS1K_17LinearCombinationIaiaiLNS_15FloatRoundStyleE2EEESI_S1J_JEEENS4_5SM1004TMEM4LOAD26SM100_TMEM_LOAD_16dp32b32xENS4_13SM90_TMA_LOADENS11_INS12_ILi2ELi4ELi3EEES15_NSS_INS5_IJS16_SF_EEENS5_IJSF_SC_EEEEEEENS4_39AutoVectorizingCopyWithAssumedAlignmentILi128EEENS4_14SM90_TMA_STOREES1Z_S21_S21_EEEvvEEEEvNT_6ParamsE) ;  /* 0xffffff5802bc7950 */ /* 0x000fea0003c3ffff */
.L_x_176:
[----:B------:R-:W-:-:S00]  /*a510*/  BRA `(.L_x_176) ;  /* 0xfffffffc00fc7947 */ /* 0x000fc0000383ffff */
[----:B------:R-:W-:-:S00]  /*a520*/  NOP ;  /* 0x0000000000007918 */ /* 0x000fc00000000000 */
        /* <DEDUP_REMOVED lines=13> */
.L_x_177:


//--------------------- .nv.global.init           --------------------------
	.section	.nv.global.init,"aw",@progbits
.nv.global.init:
	.type		$str$27,@object
	.size		$str$27,($str$28 - $str$27)
$str$27:
        /*0000*/ 	.byte	0x28, 0x61, 0x64, 0x64, 0x72, 0x65, 0x73, 0x73, 0x20, 0x26, 0x20, 0x6d, 0x61, 0x73, 0x6b, 0x29
        /*0010*/ 	.byte	0x20, 0x3d, 0x3d, 0x20, 0x30, 0x00
	.type		$str$28,@object
	.size		$str$28,($str$26 - $str$28)
$str$28:
        /*0016*/ 	.byte	0x2f, 0x74, 0x6d, 0x70, 0x2f, 0x63, 0x75, 0x74, 0x6c, 0x61, 0x73, 0x73, 0x5f, 0x73, 0x77, 0x65
        /*0026*/ 	.byte	0x65, 0x70, 0x5f, 0x73, 0x72, 0x63, 0x2f, 0x69, 0x6e, 0x63, 0x6c, 0x75, 0x64, 0x65, 0x2f, 0x63
        /*0036*/ 	.byte	0x75, 0x74, 0x65, 0x2f, 0x70, 0x6f, 0x69, 0x6e, 0x74, 0x65, 0x72, 0x5f, 0x66, 0x6c, 0x61, 0x67
        /*0046*/ 	.byte	0x67, 0x65, 0x64, 0x2e, 0x68, 0x70, 0x70, 0x00
	.type		$str$26,@object
	.size		$str$26,($str$25 - $str$26)
$str$26:
        /*004e*/ 	.byte	0x2f, 0x74, 0x6d, 0x70, 0x2f, 0x63, 0x75, 0x74, 0x6c, 0x61, 0x73, 0x73, 0x5f, 0x73, 0x77, 0x65
        /*005e*/ 	.byte	0x65, 0x70, 0x5f, 0x73, 0x72, 0x63, 0x2f, 0x69, 0x6e, 0x63, 0x6c, 0x75, 0x64, 0x65, 0x2f, 0x63
        /*006e*/ 	.byte	0x75, 0x74, 0x65, 0x2f, 0x61, 0x74, 0x6f, 0x6d, 0x2f, 0x63, 0x6f, 0x70, 0x79, 0x5f, 0x74, 0x72
        /*007e*/ 	.byte	0x61, 0x69, 0x74, 0x73, 0x5f, 0x73, 0x6d, 0x31, 0x30, 0x30, 0x2e, 0x68, 0x70, 0x70, 0x00
	.type		$str$25,@object
	.size		$str$25,(__unnamed_1 - $str$25)
$str$25:
        /*008d*/ 	.byte	0x28, 0x28, 0x75, 0x69, 0x6e, 0x74, 0x33, 0x32, 0x5f, 0x74, 0x28, 0x74, 0x68, 0x72, 0x65, 0x61
        /*009d*/ 	.byte	0x64, 0x49, 0x64, 0x78, 0x2e, 0x78, 0x29, 0x20, 0x2f, 0x20, 0x33, 0x32, 0x29, 0x20, 0x25, 0x20
        /*00ad*/ 	.byte	0x34, 0x29, 0x20, 0x3d, 0x3d, 0x20, 0x28, 0x28, 0x28, 0x74, 0x6d, 0x65, 0x6d, 0x5f, 0x61, 0x64
        /*00bd*/ 	.byte	0x64, 0x72, 0x20, 0x3e, 0x3e, 0x20, 0x31, 0x36, 0x29, 0x20, 0x2f, 0x20, 0x33, 0x32, 0x29, 0x20
        /*00cd*/ 	.byte	0x25, 0x20, 0x34, 0x29, 0x00
	.type		__unnamed_1,@object
	.size		__unnamed_1,(__unnamed_2 - __unnamed_1)
__unnamed_1:
        /*00d2*/ 	.byte	0x61, 0x75, 0x74, 0x6f, 0x20, 0x63, 0x75, 0x74, 0x65, 0x3a, 0x3a, 0x61, 0x73, 0x5f, 0x70, 0x6f
        /* <DEDUP_REMOVED lines=24> */
        /*0262*/ 	.byte	0x00
	.type		__unnamed_2,@object
	.size		__unnamed_2,(__unnamed_3 - __unnamed_2)
__unnamed_2:
        /* <DEDUP_REMOVED lines=26> */
	.type		__unnamed_3,@object
	.size		__unnamed_3,(.L_3 - __unnamed_3)
__unnamed_3:
        /* <DEDUP_REMOVED lines=41> */
.L_3:


//--------------------- .nv.shared._ZN7cutlass13device_kernelINS_4gemm6kernel13GemmUniversalIN4cute5tupleIJiiiiEEENS1_10collective13CollectiveMmaINS1_35MainloopSm100TmaUmmaWarpSpecializedILi4ELi2ELi4ENS5_IJNS4_1CILi2EEESB_NSA_ILi1EEEEEEEENS5_IJNSA_ILi64EEENSA_ILi256EEENSA_ILi128EEEEEEaNS5_IJlSC_lEEEaSJ_NS4_8TiledMMAINS4_8MMA_AtomIJNS4_15SM100_MMA_S8_SSIaaiLi64ELi256ELNS4_4UMMA5MajorE0ELSO_0ELNSN_8SaturateE0EEEEEENS4_6LayoutINS5_IJSC_SC_SC_EEENS5_IJNSA_ILi0EEESU_SU_EEEEENS5_IJNS4_10UnderscoreESX_SX_EEEEENS4_23SM90_TMA_LOAD_MULTICASTENS4_14ComposedLayoutINS4_7SwizzleILi3ELi4ELi3EEENS4_18smem_ptr_flag_bitsILi8EEENSS_INS5_IJNSA_ILi8EEESH_EEENS5_IJSH_SC_EEEEEEEvNS4_8identityES10_S1A_vS1B_EENS_8epilogue10collective18CollectiveEpilogueINS1D_23Sm100TmaWarpSpecializedILi4ELi2ELi32ELb0ELb0EEEJSI_NS5_IJNSS_ISF_SC_EES1I_EEEaSJ_aSJ_NS1D_6fusion15FusionCallbacksIS1H_NS1K_17LinearCombinationIaiaiLNS_15FloatRoundStyleE2EEESI_S1J_JEEENS4_5SM1004TMEM4LOAD26SM100_TMEM_LOAD_16dp32b32xENS4_13SM90_TMA_LOADENS11_INS12_ILi2ELi4ELi3EEES15_NSS_INS5_IJS16_SF_EEENS5_IJSF_SC_EEEEEEENS4_39AutoVectorizingCopyWithAssumedAlignmentILi128EEENS4_14SM90_TMA_STOREES1Z_S21_S21_EEEvvEEEEvNT_6ParamsE --------------------------
	.section	.nv.shared._ZN7cutlass13device_kernelINS_4gemm6kernel13GemmUniversalIN4cute5tupleIJiiiiEEENS1_10collective13CollectiveMmaINS1_35MainloopSm100TmaUmmaWarpSpecializedILi4ELi2ELi4ENS5_IJNS4_1CILi2EEESB_NSA_ILi1EEEEEEEENS5_IJNSA_ILi64EEENSA_ILi256EEENSA_ILi128EEEEEEaNS5_IJlSC_lEEEaSJ_NS4_8TiledMMAINS4_8MMA_AtomIJNS4_15SM100_MMA_S8_SSIaaiLi64ELi256ELNS4_4UMMA5MajorE0ELSO_0ELNSN_8SaturateE0EEEEEENS4_6LayoutINS5_IJSC_SC_SC_EEENS5_IJNSA_ILi0EEESU_SU_EEEEENS5_IJNS4_10UnderscoreESX_SX_EEEEENS4_23SM90_TMA_LOAD_MULTICASTENS4_14ComposedLayoutINS4_7SwizzleILi3ELi4ELi3EEENS4_18smem_ptr_flag_bitsILi8EEENSS_INS5_IJNSA_ILi8EEESH_EEENS5_IJSH_SC_EEEEEEEvNS4_8identityES10_S1A_vS1B_EENS_8epilogue10collective18CollectiveEpilogueINS1D_23Sm100TmaWarpSpecializedILi4ELi2ELi32ELb0ELb0EEEJSI_NS5_IJNSS_ISF_SC_EES1I_EEEaSJ_aSJ_NS1D_6fusion15FusionCallbacksIS1H_NS1K_17LinearCombinationIaiaiLNS_15FloatRoundStyleE2EEESI_S1J_JEEENS4_5SM1004TMEM4LOAD26SM100_TMEM_LOAD_16dp32b32xENS4_13SM90_TMA_LOADENS11_INS12_ILi2ELi4ELi3EEES15_NSS_INS5_IJS16_SF_EEENS5_IJSF_SC_EEEEEEENS4_39AutoVectorizingCopyWithAssumedAlignmentILi128EEENS4_14SM90_TMA_STOREES1Z_S21_S21_EEEvvEEEEvNT_6ParamsE,"aw",@nobits
	.sectionflags	@""
	.align	16
	.zero		1024


//--------------------- .nv.shared.reserved.0     --------------------------
	.section	.nv.shared.reserved.0,"aw",@nobits
	.weak		__nv_reservedSMEM_offset_0_alias
	.size		__nv_reservedSMEM_offset_0_alias, 0, 64
	.other		__nv_reservedSMEM_offset_0_alias,@"STO_CUDA_RESERVED_SHARED STV_DEFAULT"
__nv_reservedSMEM_offset_0_alias:
	.zero		0
.nv.shared.reserved.0:
	.zero		64
	.weak		__nv_reservedSMEM_tcgen05_partition
	.type		__nv_reservedSMEM_tcgen05_partition,@object
	.size		__nv_reservedSMEM_tcgen05_partition,(.L_0 - __nv_reservedSMEM_tcgen05_partition)
__nv_reservedSMEM_tcgen05_partition:
	.zero		32
.L_0:


//--------------------- .nv.global                --------------------------
	.section	.nv.global,"aw",@nobits
.nv.global:
	.type		_ZN40_INTERNAL_4355e221_4_k_cu_25e85c2a_107214cute1_E,@object
	.size		_ZN40_INTERNAL_4355e221_4_k_cu_25e85c2a_107214cute1_E,(_ZN40_INTERNAL_4355e221_4_k_cu_25e85c2a_107214cuda3std3__45__cpo6cbeginE - _ZN40_INTERNAL_4355e221_4_k_cu_25e85c2a_107214cute1_E)
_ZN40_INTERNAL_4355e221_4_k_cu_25e85c2a_107214cute1_E:
	.zero		1
	.type		_ZN40_INTERNAL_4355e221_4_k_cu_25e85c2a_107214cuda3std3__45__cpo6cbeginE,@object
	.size		_ZN40_INTERNAL_4355e221_4_k_cu_25e85c2a_107214cuda3std3__45__cpo6cbeginE,(_ZN40_INTERNAL_4355e221_4_k_cu_25e85c2a_107214cuda3std3__48in_placeE - _ZN40_INTERNAL_4355e221_4_k_cu_25e85c2a_107214cuda3std3__45__cpo6cbeginE)
_ZN40_INTERNAL_4355e221_4_k_cu_25e85c2a_107214cuda3std3__45__cpo6cbeginE:
	.zero		1
	.type		_ZN40_INTERNAL_4355e221_4_k_cu_25e85c2a_107214cuda3std3__48in_placeE,@object
	.size		_ZN40_INTERNAL_4355e221_4_k_cu_25e85c2a_107214cuda3std3__48in_placeE,(_ZN40_INTERNAL_4355e221_4_k_cu_25e85c2a_107214cuda3std6ranges3__45__cpo9iter_moveE - _ZN40_INTERNAL_4355e221_4_k_cu_25e85c2a_107214cuda3std3__48in_placeE)
_ZN40_INTERNAL_4355e221_4_k_cu_25e85c2a_107214cuda3std3__48in_placeE:
	.zero		1
	.type		_ZN40_INTERNAL_4355e221_4_k_cu_25e85c2a_107214cuda3std6ranges3__45__cpo9iter_moveE,@object
	.size		_ZN40_INTERNAL_4355e221_4_k_cu_25e85c2a_107214cuda3std6ranges3__45__cpo9iter_moveE,(_ZN40_INTERNAL_4355e221_4_k_cu_25e85c2a_107214cuda3std3__45__cpo5beginE - _ZN40_INTERNAL_4355e221_4_k_cu_25e85c2a_107214cuda3std6ranges3__45__cpo9iter_moveE)
_ZN40_INTERNAL_4355e221_4_k_cu_25e85c2a_107214cuda3std6ranges3__45__cpo9iter_moveE:
	.zero		1
	.type		_ZN40_INTERNAL_4355e221_4_k_cu_25e85c2a_107214cuda3std3__45__cpo5beginE,@object
	.size		_ZN40_INTERNAL_4355e221_4_k_cu_25e85c2a_107214cuda3std3__45__cpo5beginE,(_ZN40_INTERNAL_4355e221_4_k_cu_25e85c2a_107214cuda3std3__442_GLOBAL__N__4355e221_4_k_cu_25e85c2a_107216ignoreE - _ZN40_INTERNAL_4355e221_4_k_cu_25e85c2a_107214cuda3std3__45__cpo5beginE)
_ZN40_INTERNAL_4355e221_4_k_cu_25e85c2a_107214cuda3std3__45__cpo5beginE:
	.zero		1
	.type		_ZN40_INTERNAL_4355e221_4_k_cu_25e85c2a_107214cuda3std3__442_GLOBAL__N__4355e221_4_k_cu_25e85c2a_107216ignoreE,@object
	.size		_ZN40_INTERNAL_4355e221_4_k_cu_25e85c2a_107214cuda3std3__442_GLOBAL__N__4355e221_4_k_cu_25e85c2a_107216ignoreE,(_ZN40_INTERNAL_4355e221_4_k_cu_25e85c2a_107214cute7productE - _ZN40_INTERNAL_4355e221_4_k_cu_25e85c2a_107214cuda3std3__442_GLOBAL__N__4355e221_4_k_cu_25e85c2a_107216ignoreE)
_ZN40_INTERNAL_4355e221_4_k_cu_25e85c2a_107214cuda3std3__442_GLOBAL__N__4355e221_4_k_cu_25e85c2a_107216ignoreE:
	.zero		1
	.type		_ZN40_INTERNAL_4355e221_4_k_cu_25e85c2a_107214cute7productE,@object
	.size		_ZN40_INTERNAL_4355e221_4_k_cu_25e85c2a_107214cute7productE,(_ZN40_INTERNAL_4355e221_4_k_cu_25e85c2a_107214cuda3std3__45__cpo3endE - _ZN40_INTERNAL_4355e221_4_k_cu_25e85c2a_107214cute7productE)
_ZN40_INTERNAL_4355e221_4_k_cu_25e85c2a_107214cute7productE:
	.zero		1
	.type		_ZN40_INTERNAL_4355e221_4_k_cu_25e85c2a_107214cuda3std3__45__cpo3endE,@object
	.size		_ZN40_INTERNAL_4355e221_4_k_cu_25e85c2a_107214cuda3std3__45__cpo3endE,(_ZN40_INTERNAL_4355e221_4_k_cu_25e85c2a_107214cuda3std3__419piecewise_constructE - _ZN40_INTERNAL_4355e221_4_k_cu_25e85c2a_107214cuda3std3__45__cpo3endE)
_ZN40_INTERNAL_4355e221_4_k_cu_25e85c2a_107214cuda3std3__45__cpo3endE:
	.zero		1
	.type		_ZN40_INTERNAL_4355e221_4_k_cu_25e85c2a_107214cuda3std3__419piecewise_constructE,@object
	.size		_ZN40_INTERNAL_4355e221_4_k_cu_25e85c2a_107214cuda3std3__419piecewise_constructE,(_ZN40_INTERNAL_4355e221_4_k_cu_25e85c2a_107214cuda3std3__45__cpo4cendE - _ZN40_INTERNAL_4355e221_4_k_cu_25e85c2a_107214cuda3std3__419piecewise_constructE)
_ZN40_INTERNAL_4355e221_4_k_cu_25e85c2a_107214cuda3std3__419piecewise_constructE:
	.zero		1
	.type		_ZN40_INTERNAL_4355e221_4_k_cu_25e85c2a_107214cuda3std3__45__cpo4cendE,@object
	.size		_ZN40_INTERNAL_4355e221_4_k_cu_25e85c2a_107214cuda3std3__45__cpo4cendE,(_ZN40_INTERNAL_4355e221_4_k_cu_25e85c2a_107214cuda3std6ranges3__45__cpo4swapE - _ZN40_INTERNAL_4355e221_4_k_cu_25e85c2a_107214cuda3std3__45__cpo4cendE)
_ZN40_INTERNAL_4355e221_4_k_cu_25e85c2a_107214cuda3std3__45__cpo4cendE:
	.zero		1
	.type		_ZN40_INTERNAL_4355e221_4_k_cu_25e85c2a_107214cuda3std6ranges3__45__cpo4swapE,@object
	.size		_ZN40_INTERNAL_4355e221_4_k_cu_25e85c2a_107214cuda3std6ranges3__45__cpo4swapE,(.L_11 - _ZN40_INTERNAL_4355e221_4_k_cu_25e85c2a_107214cuda3std6ranges3__45__cpo4swapE)
_ZN40_INTERNAL_4355e221_4_k_cu_25e85c2a_107214cuda3std6ranges3__45__cpo4swapE:
	.zero		1
.L_11:


//--------------------- .nv.constant0._ZN7cutlass13device_kernelINS_4gemm6kernel13GemmUniversalIN4cute5tupleIJiiiiEEENS1_10collective13CollectiveMmaINS1_35MainloopSm100TmaUmmaWarpSpecializedILi4ELi2ELi4ENS5_IJNS4_1CILi2EEESB_NSA_ILi1EEEEEEEENS5_IJNSA_ILi64EEENSA_ILi256EEENSA_ILi128EEEEEEaNS5_IJlSC_lEEEaSJ_NS4_8TiledMMAINS4_8MMA_AtomIJNS4_15SM100_MMA_S8_SSIaaiLi64ELi256ELNS4_4UMMA5MajorE0ELSO_0ELNSN_8SaturateE0EEEEEENS4_6LayoutINS5_IJSC_SC_SC_EEENS5_IJNSA_ILi0EEESU_SU_EEEEENS5_IJNS4_10UnderscoreESX_SX_EEEEENS4_23SM90_TMA_LOAD_MULTICASTENS4_14ComposedLayoutINS4_7SwizzleILi3ELi4ELi3EEENS4_18smem_ptr_flag_bitsILi8EEENSS_INS5_IJNSA_ILi8EEESH_EEENS5_IJSH_SC_EEEEEEEvNS4_8identityES10_S1A_vS1B_EENS_8epilogue10collective18CollectiveEpilogueINS1D_23Sm100TmaWarpSpecializedILi4ELi2ELi32ELb0ELb0EEEJSI_NS5_IJNSS_ISF_SC_EES1I_EEEaSJ_aSJ_NS1D_6fusion15FusionCallbacksIS1H_NS1K_17LinearCombinationIaiaiLNS_15FloatRoundStyleE2EEESI_S1J_JEEENS4_5SM1004TMEM4LOAD26SM100_TMEM_LOAD_16dp32b32xENS4_13SM90_TMA_LOADENS11_INS12_ILi2ELi4ELi3EEES15_NSS_INS5_IJS16_SF_EEENS5_IJSF_SC_EEEEEEENS4_39AutoVectorizingCopyWithAssumedAlignmentILi128EEENS4_14SM90_TMA_STOREES1Z_S21_S21_EEEvvEEEEvNT_6ParamsE --------------------------
	.section	.nv.constant0._ZN7cutlass13device_kernelINS_4gemm6kernel13GemmUniversalIN4cute5tupleIJiiiiEEENS1_10collective13CollectiveMmaINS1_35MainloopSm100TmaUmmaWarpSpecializedILi4ELi2ELi4ENS5_IJNS4_1CILi2EEESB_NSA_ILi1EEEEEEEENS5_IJNSA_ILi64EEENSA_ILi256EEENSA_ILi128EEEEEEaNS5_IJlSC_lEEEaSJ_NS4_8TiledMMAINS4_8MMA_AtomIJNS4_15SM100_MMA_S8_SSIaaiLi64ELi256ELNS4_4UMMA5MajorE0ELSO_0ELNSN_8SaturateE0EEEEEENS4_6LayoutINS5_IJSC_SC_SC_EEENS5_IJNSA_ILi0EEESU_SU_EEEEENS5_IJNS4_10UnderscoreESX_SX_EEEEENS4_23SM90_TMA_LOAD_MULTICASTENS4_14ComposedLayoutINS4_7SwizzleILi3ELi4ELi3EEENS4_18smem_ptr_flag_bitsILi8EEENSS_INS5_IJNSA_ILi8EEESH_EEENS5_IJSH_SC_EEEEEEEvNS4_8identityES10_S1A_vS1B_EENS_8epilogue10collective18CollectiveEpilogueINS1D_23Sm100TmaWarpSpecializedILi4ELi2ELi32ELb0ELb0EEEJSI_NS5_IJNSS_ISF_SC_EES1I_EEEaSJ_aSJ_NS1D_6fusion15FusionCallbacksIS1H_NS1K_17LinearCombinationIaiaiLNS_15FloatRoundStyleE2EEESI_S1J_JEEENS4_5SM1004TMEM4LOAD26SM100_TMEM_LOAD_16dp32b32xENS4_13SM90_TMA_LOADENS11_INS12_ILi2ELi4ELi3EEES15_NSS_INS5_IJS16_SF_EEENS5_IJSF_SC_EEEEEEENS4_39AutoVectorizingCopyWithAssumedAlignmentILi128EEENS4_14SM90_TMA_STOREES1Z_S21_S21_EEEvvEEEEvNT_6ParamsE,"a",@progbits
	.sectionflags	@""
	.align	4
.nv.constant0._ZN7cutlass13device_kernelINS_4gemm6kernel13GemmUniversalIN4cute5tupleIJiiiiEEENS1_10collective13CollectiveMmaINS1_35MainloopSm100TmaUmmaWarpSpecializedILi4ELi2ELi4ENS5_IJNS4_1CILi2EEESB_NSA_ILi1EEEEEEEENS5_IJNSA_ILi64EEENSA_ILi256EEENSA_ILi128EEEEEEaNS5_IJlSC_lEEEaSJ_NS4_8TiledMMAINS4_8MMA_AtomIJNS4_15SM100_MMA_S8_SSIaaiLi64ELi256ELNS4_4UMMA5MajorE0ELSO_0ELNSN_8SaturateE0EEEEEENS4_6LayoutINS5_IJSC_SC_SC_EEENS5_IJNSA_ILi0EEESU_SU_EEEEENS5_IJNS4_10UnderscoreESX_SX_EEEEENS4_23SM90_TMA_LOAD_MULTICASTENS4_14ComposedLayoutINS4_7SwizzleILi3ELi4ELi3EEENS4_18smem_ptr_flag_bitsILi8EEENSS_INS5_IJNSA_ILi8EEESH_EEENS5_IJSH_SC_EEEEEEEvNS4_8identityES10_S1A_vS1B_EENS_8epilogue10collective18CollectiveEpilogueINS1D_23Sm100TmaWarpSpecializedILi4ELi2ELi32ELb0ELb0EEEJSI_NS5_IJNSS_ISF_SC_EES1I_EEEaSJ_aSJ_NS1D_6fusion15FusionCallbacksIS1H_NS1K_17LinearCombinationIaiaiLNS_15FloatRoundStyleE2EEESI_S1J_JEEENS4_5SM1004TMEM4LOAD26SM100_TMEM_LOAD_16dp32b32xENS4_13SM90_TMA_LOADENS11_INS12_ILi2ELi4ELi3EEES15_NSS_INS5_IJS16_SF_EEENS5_IJSF_SC_EEEEEEENS4_39AutoVectorizingCopyWithAssumedAlignmentILi128EEENS4_14SM90_TMA_STOREES1Z_S21_S21_EEEvvEEEEvNT_6ParamsE:
	.zero		2944


//--------------------- SYMBOLS --------------------------

	.type		.nv.reservedSmem.offset0,@object
	.size		.nv.reservedSmem.offset0,0x4
	.type		.nv.reservedSmem.cap,@object
	.size		.nv.reservedSmem.cap,0x4
	.type		__assertfail,@function
